// auto-generated by cutlass_sweep.gemm — config: {"arch": "sm_90", "cluster_m": 1, "cluster_n": 1, "dtype": "tf32", "dtype_b": "tf32", "layout": "nt", "stages": 6, "tile_k": 128, "tile_m": 256, "tile_n": 64}
#include "cutlass/cutlass.h"
#include "cutlass/gemm/collective/collective_builder.hpp"
#include "cutlass/gemm/device/gemm_universal_adapter.h"
#include "cutlass/gemm/kernel/gemm_universal.hpp"
#include "cutlass/epilogue/collective/collective_builder.hpp"

using ElemA = cutlass::tfloat32_t;
using ElemB = cutlass::tfloat32_t;
using ElemCD = cutlass::tfloat32_t;
using Acc  = float;
using TileShape    = cute::Shape<cute::_256, cute::_64, cute::_128>;
using ClusterShape = cute::Shape<cute::_1, cute::_1, cute::_1>;

using CollectiveEpilogue = typename cutlass::epilogue::collective::CollectiveBuilder<
    cutlass::arch::Sm90, cutlass::arch::OpClassTensorOp,
    TileShape, ClusterShape,
    cutlass::epilogue::collective::EpilogueTileAuto,
    Acc, Acc,
    ElemCD, cutlass::layout::RowMajor, 128 / cutlass::sizeof_bits<ElemCD>::value,
    ElemCD, cutlass::layout::RowMajor, 128 / cutlass::sizeof_bits<ElemCD>::value,
    cutlass::epilogue::collective::EpilogueScheduleAuto
  >::CollectiveOp;

using CollectiveMainloop = typename cutlass::gemm::collective::CollectiveBuilder<
    cutlass::arch::Sm90, cutlass::arch::OpClassTensorOp,
    ElemA, cutlass::layout::RowMajor, 128 / cutlass::sizeof_bits<ElemA>::value,
    ElemB, cutlass::layout::ColumnMajor, 128 / cutlass::sizeof_bits<ElemB>::value,
    Acc,
    TileShape, ClusterShape,
    cutlass::gemm::collective::StageCount<6>,
    cutlass::gemm::collective::KernelScheduleAuto
  >::CollectiveOp;

using GemmKernel = cutlass::gemm::kernel::GemmUniversal<
    cute::Shape<int,int,int,int>,
    CollectiveMainloop,
    CollectiveEpilogue
>;
using Gemm = cutlass::gemm::device::GemmUniversalAdapter<GemmKernel>;

// Force the device kernel symbol into the cubin without needing a host main.
auto* _anchor = &cutlass::device_kernel<GemmKernel>;


// ===== COMPILED SASS (sm_90a) =====

	.target	sm_90a

	.elftype	@"ET_EXEC"


//--------------------- .note.nv.tkinfo           --------------------------
	.section	.note.nv.tkinfo,"",@"SHT_NOTE"
	.sectionflags	@"SHF_NOTE_NV_TKINFO"
	.tkinfo
        /*0018*/ 	.word	0x00000002
        /*0030*/ 	.string	""
        /*0030*/ 	.string	"ptxas"
        /*0030*/ 	.string	"Cuda compilation tools, release 13.0, V13.0.88"
        /*0030*/ 	.string	"Build cuda_13.0.r13.0/compiler.36424714_0"
        /*0030*/ 	.string	"-arch sm_90a -m 64 "



//--------------------- .note.nv.cuinfo           --------------------------
	.section	.note.nv.cuinfo,"",@"SHT_NOTE"
	.sectionflags	@"SHF_NOTE_NV_CUINFO"
        /*0018*/ 	.short	0x0002
        /*001a*/ 	.short	0x005a
        /*001c*/ 	.short	0x0082
	.zero		2


//--------------------- .nv.info                  --------------------------
	.section	.nv.info,"",@"SHT_CUDA_INFO"
	.align	4


	//----- nvinfo : EIATTR_REGCOUNT
	.align		4
        /*0000*/ 	.byte	0x04, 0x2f
        /*0002*/ 	.short	(.L_15 - .L_14)
	.align		4
.L_14:
        /*0004*/ 	.word	index@(_ZN7cutlass13device_kernelINS_4gemm6kernel13GemmUniversalIN4cute5tupleIJiiiiEEENS1_10collective13CollectiveMmaINS1_34MainloopSm90TmaGmmaWarpSpecializedILi6ENS5_IJNS4_1CILi1EEESB_SB_EEENS1_35KernelTmaWarpSpecializedCooperativeEEENS5_IJNSA_ILi256EEENSA_ILi64EEENSA_ILi128EEEEEENS_10tfloat32_tENS5_IJlSB_lEEESJ_SK_NS4_8TiledMMAINS4_8MMA_AtomIJNS4_4SM904GMMA29MMA_64x64x8_F32TF32TF32_SS_TNILNSO_7ScaleInE1ELSQ_1EEEEEENS4_6LayoutINS5_IJNSA_ILi2EEESB_SB_EEENS5_IJSB_NSA_ILi0EEESW_EEEEENS5_IJNS4_10UnderscoreESZ_SZ_EEEEENS4_13SM90_TMA_LOADENS4_14ComposedLayoutINS4_7SwizzleILi3ELi4ELi3EEENS4_18smem_ptr_flag_bitsILi32EEENST_INS5_IJNSA_ILi8EEENSA_ILi32EEEEEENS5_IJS19_SB_EEEEEEEvNS4_8identityES12_S1D_vS1E_EENS_8epilogue10collective6detail29Sm90TmaWarpSpecializedAdapterINS1H_15DefaultEpilogueISJ_SK_SK_NS1G_6thread17LinearCombinationISJ_Li1EffLNS1L_9ScaleType4KindE0ELNS_15FloatRoundStyleE2ESJ_EENS1_15EpilogueDefaultEEEEEvvEEEEvNT_6ParamsE)
        /*0008*/ 	.word	0x000000a8


	//----- nvinfo : EIATTR_FRAME_SIZE
	.align		4
.L_15:
        /*000c*/ 	.byte	0x04, 0x11
        /*000e*/ 	.short	(.L_17 - .L_16)
	.align		4
.L_16:
        /*0010*/ 	.word	index@(_ZN7cutlass13device_kernelINS_4gemm6kernel13GemmUniversalIN4cute5tupleIJiiiiEEENS1_10collective13CollectiveMmaINS1_34MainloopSm90TmaGmmaWarpSpecializedILi6ENS5_IJNS4_1CILi1EEESB_SB_EEENS1_35KernelTmaWarpSpecializedCooperativeEEENS5_IJNSA_ILi256EEENSA_ILi64EEENSA_ILi128EEEEEENS_10tfloat32_tENS5_IJlSB_lEEESJ_SK_NS4_8TiledMMAINS4_8MMA_AtomIJNS4_4SM904GMMA29MMA_64x64x8_F32TF32TF32_SS_TNILNSO_7ScaleInE1ELSQ_1EEEEEENS4_6LayoutINS5_IJNSA_ILi2EEESB_SB_EEENS5_IJSB_NSA_ILi0EEESW_EEEEENS5_IJNS4_10UnderscoreESZ_SZ_EEEEENS4_13SM90_TMA_LOADENS4_14ComposedLayoutINS4_7SwizzleILi3ELi4ELi3EEENS4_18smem_ptr_flag_bitsILi32EEENST_INS5_IJNSA_ILi8EEENSA_ILi32EEEEEENS5_IJS19_SB_EEEEEEEvNS4_8identityES12_S1D_vS1E_EENS_8epilogue10collective6detail29Sm90TmaWarpSpecializedAdapterINS1H_15DefaultEpilogueISJ_SK_SK_NS1G_6thread17LinearCombinationISJ_Li1EffLNS1L_9ScaleType4KindE0ELNS_15FloatRoundStyleE2ESJ_EENS1_15EpilogueDefaultEEEEEvvEEEEvNT_6ParamsE)
        /*0014*/ 	.word	0x00000000


	//----- nvinfo : EIATTR_MIN_STACK_SIZE
	.align		4
.L_17:
        /*0018*/ 	.byte	0x04, 0x12
        /*001a*/ 	.short	(.L_19 - .L_18)
	.align		4
.L_18:
        /*001c*/ 	.word	index@(_ZN7cutlass13device_kernelINS_4gemm6kernel13GemmUniversalIN4cute5tupleIJiiiiEEENS1_10collective13CollectiveMmaINS1_34MainloopSm90TmaGmmaWarpSpecializedILi6ENS5_IJNS4_1CILi1EEESB_SB_EEENS1_35KernelTmaWarpSpecializedCooperativeEEENS5_IJNSA_ILi256EEENSA_ILi64EEENSA_ILi128EEEEEENS_10tfloat32_tENS5_IJlSB_lEEESJ_SK_NS4_8TiledMMAINS4_8MMA_AtomIJNS4_4SM904GMMA29MMA_64x64x8_F32TF32TF32_SS_TNILNSO_7ScaleInE1ELSQ_1EEEEEENS4_6LayoutINS5_IJNSA_ILi2EEESB_SB_EEENS5_IJSB_NSA_ILi0EEESW_EEEEENS5_IJNS4_10UnderscoreESZ_SZ_EEEEENS4_13SM90_TMA_LOADENS4_14ComposedLayoutINS4_7SwizzleILi3ELi4ELi3EEENS4_18smem_ptr_flag_bitsILi32EEENST_INS5_IJNSA_ILi8EEENSA_ILi32EEEEEENS5_IJS19_SB_EEEEEEEvNS4_8identityES12_S1D_vS1E_EENS_8epilogue10collective6detail29Sm90TmaWarpSpecializedAdapterINS1H_15DefaultEpilogueISJ_SK_SK_NS1G_6thread17LinearCombinationISJ_Li1EffLNS1L_9ScaleType4KindE0ELNS_15FloatRoundStyleE2ESJ_EENS1_15EpilogueDefaultEEEEEvvEEEEvNT_6ParamsE)
        /*0020*/ 	.word	0x00000000
.L_19:


//--------------------- .nv.compat                --------------------------
	.section	.nv.compat,"",@"SHT_CUDA_COMPAT_INFO"
	.align	4
        /*0000*/ 	.byte	0x02, 0x09, 0x01, 0x00, 0x02, 0x02, 0x04, 0x00, 0x02, 0x05, 0x05, 0x00, 0x03, 0x07, 0x01, 0x01
        /*0010*/ 	.byte	0x02, 0x03, 0x01, 0x00, 0x02, 0x06, 0x01, 0x00, 0x04, 0x0b, 0x08, 0x00, 0x00, 0x00, 0x00, 0x00
        /*0020*/ 	.byte	0x00, 0x00, 0x00, 0x00


//--------------------- .nv.info._ZN7cutlass13device_kernelINS_4gemm6kernel13GemmUniversalIN4cute5tupleIJiiiiEEENS1_10collective13CollectiveMmaINS1_34MainloopSm90TmaGmmaWarpSpecializedILi6ENS5_IJNS4_1CILi1EEESB_SB_EEENS1_35KernelTmaWarpSpecializedCooperativeEEENS5_IJNSA_ILi256EEENSA_ILi64EEENSA_ILi128EEEEEENS_10tfloat32_tENS5_IJlSB_lEEESJ_SK_NS4_8TiledMMAINS4_8MMA_AtomIJNS4_4SM904GMMA29MMA_64x64x8_F32TF32TF32_SS_TNILNSO_7ScaleInE1ELSQ_1EEEEEENS4_6LayoutINS5_IJNSA_ILi2EEESB_SB_EEENS5_IJSB_NSA_ILi0EEESW_EEEEENS5_IJNS4_10UnderscoreESZ_SZ_EEEEENS4_13SM90_TMA_LOADENS4_14ComposedLayoutINS4_7SwizzleILi3ELi4ELi3EEENS4_18smem_ptr_flag_bitsILi32EEENST_INS5_IJNSA_ILi8EEENSA_ILi32EEEEEENS5_IJS19_SB_EEEEEEEvNS4_8identityES12_S1D_vS1E_EENS_8epilogue10collective6detail29Sm90TmaWarpSpecializedAdapterINS1H_15DefaultEpilogueISJ_SK_SK_NS1G_6thread17LinearCombinationISJ_Li1EffLNS1L_9ScaleType4KindE0ELNS_15FloatRoundStyleE2ESJ_EENS1_15EpilogueDefaultEEEEEvvEEEEvNT_6ParamsE --------------------------
	.section	.nv.info._ZN7cutlass13device_kernelINS_4gemm6kernel13GemmUniversalIN4cute5tupleIJiiiiEEENS1_10collective13CollectiveMmaINS1_34MainloopSm90TmaGmmaWarpSpecializedILi6ENS5_IJNS4_1CILi1EEESB_SB_EEENS1_35KernelTmaWarpSpecializedCooperativeEEENS5_IJNSA_ILi256EEENSA_ILi64EEENSA_ILi128EEEEEENS_10tfloat32_tENS5_IJlSB_lEEESJ_SK_NS4_8TiledMMAINS4_8MMA_AtomIJNS4_4SM904GMMA29MMA_64x64x8_F32TF32TF32_SS_TNILNSO_7ScaleInE1ELSQ_1EEEEEENS4_6LayoutINS5_IJNSA_ILi2EEESB_SB_EEENS5_IJSB_NSA_ILi0EEESW_EEEEENS5_IJNS4_10UnderscoreESZ_SZ_EEEEENS4_13SM90_TMA_LOADENS4_14ComposedLayoutINS4_7SwizzleILi3ELi4ELi3EEENS4_18smem_ptr_flag_bitsILi32EEENST_INS5_IJNSA_ILi8EEENSA_ILi32EEEEEENS5_IJS19_SB_EEEEEEEvNS4_8identityES12_S1D_vS1E_EENS_8epilogue10collective6detail29Sm90TmaWarpSpecializedAdapterINS1H_15DefaultEpilogueISJ_SK_SK_NS1G_6thread17LinearCombinationISJ_Li1EffLNS1L_9ScaleType4KindE0ELNS_15FloatRoundStyleE2ESJ_EENS1_15EpilogueDefaultEEEEEvvEEEEvNT_6ParamsE,"",@"SHT_CUDA_INFO"
	.sectionflags	@""
	.align	4


	//----- nvinfo : EIATTR_CUDA_API_VERSION
	.align		4
        /*0000*/ 	.byte	0x04, 0x37
        /*0002*/ 	.short	(.L_21 - .L_20)
.L_20:
        /*0004*/ 	.word	0x00000082


	//----- nvinfo : EIATTR_KPARAM_INFO
	.align		4
.L_21:
        /*0008*/ 	.byte	0x04, 0x17
        /*000a*/ 	.short	(.L_23 - .L_22)
.L_22:
        /*000c*/ 	.word	0x00000000
        /*0010*/ 	.short	0x0000
        /*0012*/ 	.short	0x0070
        /*0014*/ 	.byte	0x00, 0xf0, 0x01, 0x10


	//----- nvinfo : EIATTR_SPARSE_MMA_MASK
	.align		4
.L_23:
        /*0018*/ 	.byte	0x03, 0x50
        /*001a*/ 	.short	0x0000


	//----- nvinfo : EIATTR_MAXREG_COUNT
	.align		4
        /*001c*/ 	.byte	0x03, 0x1b
        /*001e*/ 	.short	0x00a8


	//----- nvinfo : EIATTR_NUM_BARRIERS
	.align		4
        /*0020*/ 	.byte	0x02, 0x4c
        /*0022*/ 	.byte	0x01
	.zero		1


	//----- nvinfo : EIATTR_EXTERNS
	.align		4
        /*0024*/ 	.byte	0x04, 0x0f
        /*0026*/ 	.short	(.L_25 - .L_24)


	//   ....[0]....
	.align		4
.L_24:
        /*0028*/ 	.word	index@(__assertfail)


	//----- nvinfo : EIATTR_MERCURY_ISA_VERSION
	.align		4
.L_25:
        /*002c*/ 	.byte	0x03, 0x5f
        /*002e*/ 	.short	0x0101


	//----- nvinfo : EIATTR_INT_WARP_WIDE_INSTR_OFFSETS
	.align		4
        /*0030*/ 	.byte	0x04, 0x31
        /*0032*/ 	.short	(.L_27 - .L_26)


	//   ....[0]....
.L_26:
        /*0034*/ 	.word	0x000003c0


	//   ....[1]....
        /*0038*/ 	.word	0x000003d0


	//   ....[2]....
        /*003c*/ 	.word	0x00000510


	//----- nvinfo : EIATTR_COOP_GROUP_MASK_REGIDS
	.align		4
.L_27:
        /*0040*/ 	.byte	0x04, 0x29
        /*0042*/ 	.short	(.L_29 - .L_28)


	//   ....[0]....
.L_28:
        /*0044*/ 	.word	0xffffffff


	//   ....[1]....
        /*0048*/ 	.word	0xffffffff


	//   ....[2]....
        /*004c*/ 	.word	0xffffffff


	//   ....[3]....
        /*0050*/ 	.word	0xffffffff


	//   ....[4]....
        /*0054*/ 	.word	0xffffffff


	//----- nvinfo : EIATTR_COOP_GROUP_INSTR_OFFSETS
	.align		4
.L_29:
        /*0058*/ 	.byte	0x04, 0x28
        /*005a*/ 	.short	(.L_31 - .L_30)


	//   ....[0]....
.L_30:
        /*005c*/ 	.word	0x00000060


	//   ....[1]....
        /*0060*/ 	.word	0x00000070


	//   ....[2]....
        /*0064*/ 	.word	0x00000130


	//   ....[3]....
        /*0068*/ 	.word	0x00000300


	//   ....[4]....
        /*006c*/ 	.word	0x00001240


	//----- nvinfo : EIATTR_REG_RECONFIG
	.align		4
.L_31:
        /*0070*/ 	.byte	0x01, 0x54
	.zero		2


	//----- nvinfo : EIATTR_SYSCALL_OFFSETS
	.align		4
        /*0074*/ 	.byte	0x04, 0x46
        /*0076*/ 	.short	(.L_33 - .L_32)


	//   ....[0]....
.L_32:
        /*0078*/ 	.word	0x00001430


	//----- nvinfo : EIATTR_MBARRIER_INSTR_OFFSETS
	.align		4
.L_33:
        /*007c*/ 	.byte	0x04, 0x39
        /*007e*/ 	.short	(.L_35 - .L_34)


	//   ....[0]....
.L_34:
        /*0080*/ 	.word	0x00000230
        /*0084*/ 	.word	0x000000ff
        /*0088*/ 	.word	0x00000000
        /*008c*/ 	.short	0x0100
        /*008e*/ 	.byte	0x08
	.zero		1


	//   ....[1]....
        /*0090*/ 	.word	0x00000240
        /*0094*/ 	.word	0x000000ff
        /*0098*/ 	.word	0x00000030
        /*009c*/ 	.short	0x0100
        /*009e*/ 	.byte	0x08
	.zero		1


	//   ....[2]....
        /*00a0*/ 	.word	0x00000250
        /*00a4*/ 	.word	0x000000ff
        /*00a8*/ 	.word	0x00000008
        /*00ac*/ 	.short	0x0100
        /*00ae*/ 	.byte	0x08
	.zero		1


	//   ....[3]....
        /*00b0*/ 	.word	0x00000260
        /*00b4*/ 	.word	0x000000ff
        /*00b8*/ 	.word	0x00000038
        /*00bc*/ 	.short	0x0100
        /*00be*/ 	.byte	0x08
	.zero		1


	//   ....[4]....
        /*00c0*/ 	.word	0x00000270
        /*00c4*/ 	.word	0x000000ff
        /*00c8*/ 	.word	0x00000010
        /*00cc*/ 	.short	0x0100
        /*00ce*/ 	.byte	0x08
	.zero		1


	//   ....[5]....
        /*00d0*/ 	.word	0x00000280
        /*00d4*/ 	.word	0x000000ff
        /*00d8*/ 	.word	0x00000040
        /*00dc*/ 	.short	0x0100
        /*00de*/ 	.byte	0x08
	.zero		1


	//   ....[6]....
        /*00e0*/ 	.word	0x00000290
        /*00e4*/ 	.word	0x000000ff
        /*00e8*/ 	.word	0x00000018
        /*00ec*/ 	.short	0x0100
        /*00ee*/ 	.byte	0x08
	.zero		1


	//   ....[7]....
        /*00f0*/ 	.word	0x000002a0
        /*00f4*/ 	.word	0x000000ff
        /*00f8*/ 	.word	0x00000048
        /*00fc*/ 	.short	0x0100
        /*00fe*/ 	.byte	0x08
	.zero		1


	//   ....[8]....
        /*0100*/ 	.word	0x000002b0
        /*0104*/ 	.word	0x000000ff
        /*0108*/ 	.word	0x00000020
        /*010c*/ 	.short	0x0100
        /*010e*/ 	.byte	0x08
	.zero		1


	//   ....[9]....
        /*0110*/ 	.word	0x000002c0
        /*0114*/ 	.word	0x000000ff
        /*0118*/ 	.word	0x00000050
        /*011c*/ 	.short	0x0100
        /*011e*/ 	.byte	0x08
	.zero		1


	//   ....[10]....
        /*0120*/ 	.word	0x000002d0
        /*0124*/ 	.word	0x000000ff
        /*0128*/ 	.word	0x00000028
        /*012c*/ 	.short	0x0100
        /*012e*/ 	.byte	0x08
	.zero		1


	//   ....[11]....
        /*0130*/ 	.word	0x000002e0
        /*0134*/ 	.word	0x000000ff
        /*0138*/ 	.word	0x00000058
        /*013c*/ 	.short	0x0100
        /*013e*/ 	.byte	0x08
	.zero		1


	//   ....[12]....
        /*0140*/ 	.word	0x00000590
        /*0144*/ 	.word	0x000000ff
        /*0148*/ 	.word	0x00000070
        /*014c*/ 	.short	0x0100
        /*014e*/ 	.byte	0x08
	.zero		1


	//   ....[13]....
        /*0150*/ 	.word	0x00000610
        /*0154*/ 	.word	0x000000ff
        /*0158*/ 	.word	0x00000078
        /*015c*/ 	.short	0x0100
        /*015e*/ 	.byte	0x08
	.zero		1


	//   ....[14]....
        /*0160*/ 	.word	0x000014b0
        /*0164*/ 	.word	0x00000003
        /*0168*/ 	.word	0x00000000
        /*016c*/ 	.short	0x010a
        /*016e*/ 	.byte	0x3f
	.zero		1


	//   ....[15]....
        /*0170*/ 	.word	0x00001510
        /*0174*/ 	.word	0x00000003
        /*0178*/ 	.word	0x00000000
        /*017c*/ 	.short	0x010a
        /*017e*/ 	.byte	0x3f
	.zero		1


	//   ....[16]....
        /*0180*/ 	.word	0x000023c0
        /*0184*/ 	.word	0x000000ff
        /*0188*/ 	.word	0x00000000
        /*018c*/ 	.short	0x010a
        /*018e*/ 	.byte	0x04
	.zero		1


	//   ....[17]....
        /*0190*/ 	.word	0x00002400
        /*0194*/ 	.word	0x000000ff
        /*0198*/ 	.word	0x00000000
        /*019c*/ 	.short	0x010a
        /*019e*/ 	.byte	0x04
	.zero		1


	//   ....[18]....
        /*01a0*/ 	.word	0x000031a0
        /*01a4*/ 	.word	0x000000ff
        /*01a8*/ 	.word	0x00000000
        /*01ac*/ 	.short	0x0101
        /*01ae*/ 	.byte	0x0b
	.zero		1


	//   ....[19]....
        /*01b0*/ 	.word	0x00003380
        /*01b4*/ 	.word	0x000000ff
        /*01b8*/ 	.word	0x00000000
        /*01bc*/ 	.short	0x0101
        /*01be*/ 	.byte	0x06
	.zero		1


	//   ....[20]....
        /*01c0*/ 	.word	0x00008d80
        /*01c4*/ 	.word	0x0000000e
        /*01c8*/ 	.word	0x00000030
        /*01cc*/ 	.short	0x010a
        /*01ce*/ 	.byte	0x3f
	.zero		1


	//   ....[21]....
        /*01d0*/ 	.word	0x00009330
        /*01d4*/ 	.word	0x00000006
        /*01d8*/ 	.word	0x00000078
        /*01dc*/ 	.short	0x0101
        /*01de*/ 	.byte	0x3f
	.zero		1


	//   ....[22]....
        /*01e0*/ 	.word	0x00009a50
        /*01e4*/ 	.word	0x00000007
        /*01e8*/ 	.word	0x00000000
        /*01ec*/ 	.short	0x010a
        /*01ee*/ 	.byte	0x3f
	.zero		1


	//   ....[23]....
        /*01f0*/ 	.word	0x00009ad0
        /*01f4*/ 	.word	0x00000009
        /*01f8*/ 	.word	0x00000000
        /*01fc*/ 	.short	0x010a
        /*01fe*/ 	.byte	0x3f
	.zero		1


	//   ....[24]....
        /*0200*/ 	.word	0x00009b60
        /*0204*/ 	.word	0x00000006
        /*0208*/ 	.word	0x00000000
        /*020c*/ 	.short	0x010a
        /*020e*/ 	.byte	0x3f
	.zero		1


	//   ....[25]....
        /*0210*/ 	.word	0x00009bf0
        /*0214*/ 	.word	0x00000009
        /*0218*/ 	.word	0x00000000
        /*021c*/ 	.short	0x010a
        /*021e*/ 	.byte	0x3f
	.zero		1


	//   ....[26]....
        /*0220*/ 	.word	0x00009c80
        /*0224*/ 	.word	0x00000006
        /*0228*/ 	.word	0x00000000
        /*022c*/ 	.short	0x010a
        /*022e*/ 	.byte	0x3f
	.zero		1


	//   ....[27]....
        /*0230*/ 	.word	0x00009d10
        /*0234*/ 	.word	0x00000003
        /*0238*/ 	.word	0x00000000
        /*023c*/ 	.short	0x010a
        /*023e*/ 	.byte	0x3f
	.zero		1


	//   ....[28]....
        /*0240*/ 	.word	0x00009d70
        /*0244*/ 	.word	0x00000003
        /*0248*/ 	.word	0x00000000
        /*024c*/ 	.short	0x010a
        /*024e*/ 	.byte	0x3f
	.zero		1


	//   ....[29]....
        /*0250*/ 	.word	0x00009dd0
        /*0254*/ 	.word	0x00000004
        /*0258*/ 	.word	0x00000000
        /*025c*/ 	.short	0x010a
        /*025e*/ 	.byte	0x3f
	.zero		1


	//   ....[30]....
        /*0260*/ 	.word	0x00009ea0
        /*0264*/ 	.word	0x0000000e
        /*0268*/ 	.word	0x00000030
        /*026c*/ 	.short	0x010a
        /*026e*/ 	.byte	0x3f
	.zero		1


	//   ....[31]....
        /*0270*/ 	.word	0x00009f70
        /*0274*/ 	.word	0x00000007
        /*0278*/ 	.word	0x00000000
        /*027c*/ 	.short	0x010a
        /*027e*/ 	.byte	0x3f
	.zero		1


	//   ....[32]....
        /*0280*/ 	.word	0x00009fc0
        /*0284*/ 	.word	0x00000009
        /*0288*/ 	.word	0x00000000
        /*028c*/ 	.short	0x010a
        /*028e*/ 	.byte	0x3f
	.zero		1


	//   ....[33]....
        /*0290*/ 	.word	0x0000a010
        /*0294*/ 	.word	0x00000006
        /*0298*/ 	.word	0x00000000
        /*029c*/ 	.short	0x010a
        /*029e*/ 	.byte	0x3f
	.zero		1


	//   ....[34]....
        /*02a0*/ 	.word	0x0000a060
        /*02a4*/ 	.word	0x00000009
        /*02a8*/ 	.word	0x00000000
        /*02ac*/ 	.short	0x010a
        /*02ae*/ 	.byte	0x3f
	.zero		1


	//   ....[35]....
        /*02b0*/ 	.word	0x0000a0b0
        /*02b4*/ 	.word	0x00000006
        /*02b8*/ 	.word	0x00000000
        /*02bc*/ 	.short	0x010a
        /*02be*/ 	.byte	0x3f
	.zero		1


	//----- nvinfo : EIATTR_NUM_MBARRIERS
	.align		4
.L_35:
        /*02c0*/ 	.byte	0x03, 0x38
        /*02c2*/ 	.short	0x000e


	//----- nvinfo : EIATTR_EXIT_INSTR_OFFSETS
	.align		4
        /*02c4*/ 	.byte	0x04, 0x1c
        /*02c6*/ 	.short	(.L_37 - .L_36)


	//   ....[0]....
.L_36:
        /*02c8*/ 	.word	0x000006b0


	//   ....[1]....
        /*02cc*/ 	.word	0x00000f80


	//   ....[2]....
        /*02d0*/ 	.word	0x00008460


	//   ....[3]....
        /*02d4*/ 	.word	0x00008a90


	//   ....[4]....
        /*02d8*/ 	.word	0x00009d60


	//----- nvinfo : EIATTR_MAX_THREADS
	.align		4
.L_37:
        /*02dc*/ 	.byte	0x04, 0x05
        /*02de*/ 	.short	(.L_39 - .L_38)
.L_38:
        /*02e0*/ 	.word	0x00000180
        /*02e4*/ 	.word	0x00000001
        /*02e8*/ 	.word	0x00000001


	//----- nvinfo : EIATTR_CRS_STACK_SIZE
	.align		4
.L_39:
        /*02ec*/ 	.byte	0x04, 0x1e
        /*02ee*/ 	.short	(.L_41 - .L_40)
.L_40:
        /*02f0*/ 	.word	0x00000000


	//----- nvinfo : EIATTR_CBANK_PARAM_SIZE
	.align		4
.L_41:
        /*02f4*/ 	.byte	0x03, 0x19
        /*02f6*/ 	.short	0x0470


	//----- nvinfo : EIATTR_PARAM_CBANK
	.align		4
        /*02f8*/ 	.byte	0x04, 0x0a
        /*02fa*/ 	.short	(.L_43 - .L_42)
	.align		4
.L_42:
        /*02fc*/ 	.word	index@(.nv.constant0._ZN7cutlass13device_kernelINS_4gemm6kernel13GemmUniversalIN4cute5tupleIJiiiiEEENS1_10collective13CollectiveMmaINS1_34MainloopSm90TmaGmmaWarpSpecializedILi6ENS5_IJNS4_1CILi1EEESB_SB_EEENS1_35KernelTmaWarpSpecializedCooperativeEEENS5_IJNSA_ILi256EEENSA_ILi64EEENSA_ILi128EEEEEENS_10tfloat32_tENS5_IJlSB_lEEESJ_SK_NS4_8TiledMMAINS4_8MMA_AtomIJNS4_4SM904GMMA29MMA_64x64x8_F32TF32TF32_SS_TNILNSO_7ScaleInE1ELSQ_1EEEEEENS4_6LayoutINS5_IJNSA_ILi2EEESB_SB_EEENS5_IJSB_NSA_ILi0EEESW_EEEEENS5_IJNS4_10UnderscoreESZ_SZ_EEEEENS4_13SM90_TMA_LOADENS4_14ComposedLayoutINS4_7SwizzleILi3ELi4ELi3EEENS4_18smem_ptr_flag_bitsILi32EEENST_INS5_IJNSA_ILi8EEENSA_ILi32EEEEEENS5_IJS19_SB_EEEEEEEvNS4_8identityES12_S1D_vS1E_EENS_8epilogue10collective6detail29Sm90TmaWarpSpecializedAdapterINS1H_15DefaultEpilogueISJ_SK_SK_NS1G_6thread17LinearCombinationISJ_Li1EffLNS1L_9ScaleType4KindE0ELNS_15FloatRoundStyleE2ESJ_EENS1_15EpilogueDefaultEEEEEvvEEEEvNT_6ParamsE)
        /*0300*/ 	.short	0x0210
        /*0302*/ 	.short	0x0470


	//----- nvinfo : EIATTR_SW_WAR
	.align		4
.L_43:
        /*0304*/ 	.byte	0x04, 0x36
        /*0306*/ 	.short	(.L_45 - .L_44)
.L_44:
        /*0308*/ 	.word	0x00000008
.L_45:


//--------------------- .nv.callgraph             --------------------------
	.section	.nv.callgraph,"",@"SHT_CUDA_CALLGRAPH"
	.align	4
	.sectionentsize	8
	.align		4
        /*0000*/ 	.word	0x00000000
	.align		4
        /*0004*/ 	.word	0xffffffff
	.align		4
        /*0008*/ 	.word	index@(_ZN7cutlass13device_kernelINS_4gemm6kernel13GemmUniversalIN4cute5tupleIJiiiiEEENS1_10collective13CollectiveMmaINS1_34MainloopSm90TmaGmmaWarpSpecializedILi6ENS5_IJNS4_1CILi1EEESB_SB_EEENS1_35KernelTmaWarpSpecializedCooperativeEEENS5_IJNSA_ILi256EEENSA_ILi64EEENSA_ILi128EEEEEENS_10tfloat32_tENS5_IJlSB_lEEESJ_SK_NS4_8TiledMMAINS4_8MMA_AtomIJNS4_4SM904GMMA29MMA_64x64x8_F32TF32TF32_SS_TNILNSO_7ScaleInE1ELSQ_1EEEEEENS4_6LayoutINS5_IJNSA_ILi2EEESB_SB_EEENS5_IJSB_NSA_ILi0EEESW_EEEEENS5_IJNS4_10UnderscoreESZ_SZ_EEEEENS4_13SM90_TMA_LOADENS4_14ComposedLayoutINS4_7SwizzleILi3ELi4ELi3EEENS4_18smem_ptr_flag_bitsILi32EEENST_INS5_IJNSA_ILi8EEENSA_ILi32EEEEEENS5_IJS19_SB_EEEEEEEvNS4_8identityES12_S1D_vS1E_EENS_8epilogue10collective6detail29Sm90TmaWarpSpecializedAdapterINS1H_15DefaultEpilogueISJ_SK_SK_NS1G_6thread17LinearCombinationISJ_Li1EffLNS1L_9ScaleType4KindE0ELNS_15FloatRoundStyleE2ESJ_EENS1_15EpilogueDefaultEEEEEvvEEEEvNT_6ParamsE)
	.align		4
        /*000c*/ 	.word	index@(__assertfail)
	.align		4
        /*0010*/ 	.word	0x00000000
	.align		4
        /*0014*/ 	.word	0xfffffffe
	.align		4
        /*0018*/ 	.word	0x00000000
	.align		4
        /*001c*/ 	.word	0xfffffffd
	.align		4
        /*0020*/ 	.word	0x00000000
	.align		4
        /*0024*/ 	.word	0xfffffffc


//--------------------- .nv.constant4             --------------------------
	.section	.nv.constant4,"a",@progbits
	.align	8
	.align		8
.nv.constant4:
        /*0000*/ 	.dword	__assertfail
	.align		8
        /*0008*/ 	.dword	__unnamed_1
	.align		8
        /*0010*/ 	.dword	_ZN40_INTERNAL_81656792_4_k_cu_684184bd_232444cuda3std3__45__cpo5beginE
	.align		8
        /*0018*/ 	.dword	_ZN40_INTERNAL_81656792_4_k_cu_684184bd_232444cuda3std3__45__cpo3endE
	.align		8
        /*0020*/ 	.dword	_ZN40_INTERNAL_81656792_4_k_cu_684184bd_232444cuda3std3__45__cpo6cbeginE
	.align		8
        /*0028*/ 	.dword	_ZN40_INTERNAL_81656792_4_k_cu_684184bd_232444cuda3std3__45__cpo4cendE
	.align		8
        /*0030*/ 	.dword	_ZN40_INTERNAL_81656792_4_k_cu_684184bd_232444cuda3std3__442_GLOBAL__N__81656792_4_k_cu_684184bd_232446ignoreE
	.align		8
        /*0038*/ 	.dword	_ZN40_INTERNAL_81656792_4_k_cu_684184bd_232444cuda3std3__419piecewise_constructE
	.align		8
        /*0040*/ 	.dword	_ZN40_INTERNAL_81656792_4_k_cu_684184bd_232444cuda3std3__48in_placeE
	.align		8
        /*0048*/ 	.dword	_ZN40_INTERNAL_81656792_4_k_cu_684184bd_232444cuda3std6ranges3__45__cpo4swapE
	.align		8
        /*0050*/ 	.dword	_ZN40_INTERNAL_81656792_4_k_cu_684184bd_232444cuda3std6ranges3__45__cpo9iter_moveE
	.align		8
        /*0058*/ 	.dword	_ZN40_INTERNAL_81656792_4_k_cu_684184bd_232444cute7productE
	.align		8
        /*0060*/ 	.dword	_ZN40_INTERNAL_81656792_4_k_cu_684184bd_232444cute1_E
	.align		8
        /*0068*/ 	.dword	$str$22
	.align		8
        /*0070*/ 	.dword	$str$23


//--------------------- .text._ZN7cutlass13device_kernelINS_4gemm6kernel13GemmUniversalIN4cute5tupleIJiiiiEEENS1_10collective13CollectiveMmaINS1_34MainloopSm90TmaGmmaWarpSpecializedILi6ENS5_IJNS4_1CILi1EEESB_SB_EEENS1_35KernelTmaWarpSpecializedCooperativeEEENS5_IJNSA_ILi256EEENSA_ILi64EEENSA_ILi128EEEEEENS_10tfloat32_tENS5_IJlSB_lEEESJ_SK_NS4_8TiledMMAINS4_8MMA_AtomIJNS4_4SM904GMMA29MMA_64x64x8_F32TF32TF32_SS_TNILNSO_7ScaleInE1ELSQ_1EEEEEENS4_6LayoutINS5_IJNSA_ILi2EEESB_SB_EEENS5_IJSB_NSA_ILi0EEESW_EEEEENS5_IJNS4_10UnderscoreESZ_SZ_EEEEENS4_13SM90_TMA_LOADENS4_14ComposedLayoutINS4_7SwizzleILi3ELi4ELi3EEENS4_18smem_ptr_flag_bitsILi32EEENST_INS5_IJNSA_ILi8EEENSA_ILi32EEEEEENS5_IJS19_SB_EEEEEEEvNS4_8identityES12_S1D_vS1E_EENS_8epilogue10collective6detail29Sm90TmaWarpSpecializedAdapterINS1H_15DefaultEpilogueISJ_SK_SK_NS1G_6thread17LinearCombinationISJ_Li1EffLNS1L_9ScaleType4KindE0ELNS_15FloatRoundStyleE2ESJ_EENS1_15EpilogueDefaultEEEEEvvEEEEvNT_6ParamsE --------------------------
	.section	.text._ZN7cutlass13device_kernelINS_4gemm6kernel13GemmUniversalIN4cute5tupleIJiiiiEEENS1_10collective13CollectiveMmaINS1_34MainloopSm90TmaGmmaWarpSpecializedILi6ENS5_IJNS4_1CILi1EEESB_SB_EEENS1_35KernelTmaWarpSpecializedCooperativeEEENS5_IJNSA_ILi256EEENSA_ILi64EEENSA_ILi128EEEEEENS_10tfloat32_tENS5_IJlSB_lEEESJ_SK_NS4_8TiledMMAINS4_8MMA_AtomIJNS4_4SM904GMMA29MMA_64x64x8_F32TF32TF32_SS_TNILNSO_7ScaleInE1ELSQ_1EEEEEENS4_6LayoutINS5_IJNSA_ILi2EEESB_SB_EEENS5_IJSB_NSA_ILi0EEESW_EEEEENS5_IJNS4_10UnderscoreESZ_SZ_EEEEENS4_13SM90_TMA_LOADENS4_14ComposedLayoutINS4_7SwizzleILi3ELi4ELi3EEENS4_18smem_ptr_flag_bitsILi32EEENST_INS5_IJNSA_ILi8EEENSA_ILi32EEEEEENS5_IJS19_SB_EEEEEEEvNS4_8identityES12_S1D_vS1E_EENS_8epilogue10collective6detail29Sm90TmaWarpSpecializedAdapterINS1H_15DefaultEpilogueISJ_SK_SK_NS1G_6thread17LinearCombinationISJ_Li1EffLNS1L_9ScaleType4KindE0ELNS_15FloatRoundStyleE2ESJ_EENS1_15EpilogueDefaultEEEEEvvEEEEvNT_6ParamsE,"ax",@progbits
	.align	128
.text._ZN7cutlass13device_kernelINS_4gemm6kernel13GemmUniversalIN4cute5tupleIJiiiiEEENS1_10collective13CollectiveMmaINS1_34MainloopSm90TmaGmmaWarpSpecializedILi6ENS5_IJNS4_1CILi1EEESB_SB_EEENS1_35KernelTmaWarpSpecializedCooperativeEEENS5_IJNSA_ILi256EEENSA_ILi64EEENSA_ILi128EEEEEENS_10tfloat32_tENS5_IJlSB_lEEESJ_SK_NS4_8TiledMMAINS4_8MMA_AtomIJNS4_4SM904GMMA29MMA_64x64x8_F32TF32TF32_SS_TNILNSO_7ScaleInE1ELSQ_1EEEEEENS4_6LayoutINS5_IJNSA_ILi2EEESB_SB_EEENS5_IJSB_NSA_ILi0EEESW_EEEEENS5_IJNS4_10UnderscoreESZ_SZ_EEEEENS4_13SM90_TMA_LOADENS4_14ComposedLayoutINS4_7SwizzleILi3ELi4ELi3EEENS4_18smem_ptr_flag_bitsILi32EEENST_INS5_IJNSA_ILi8EEENSA_ILi32EEEEEENS5_IJS19_SB_EEEEEEEvNS4_8identityES12_S1D_vS1E_EENS_8epilogue10collective6detail29Sm90TmaWarpSpecializedAdapterINS1H_15DefaultEpilogueISJ_SK_SK_NS1G_6thread17LinearCombinationISJ_Li1EffLNS1L_9ScaleType4KindE0ELNS_15FloatRoundStyleE2ESJ_EENS1_15EpilogueDefaultEEEEEvvEEEEvNT_6ParamsE:
        .type           _ZN7cutlass13device_kernelINS_4gemm6kernel13GemmUniversalIN4cute5tupleIJiiiiEEENS1_10collective13CollectiveMmaINS1_34MainloopSm90TmaGmmaWarpSpecializedILi6ENS5_IJNS4_1CILi1EEESB_SB_EEENS1_35KernelTmaWarpSpecializedCooperativeEEENS5_IJNSA_ILi256EEENSA_ILi64EEENSA_ILi128EEEEEENS_10tfloat32_tENS5_IJlSB_lEEESJ_SK_NS4_8TiledMMAINS4_8MMA_AtomIJNS4_4SM904GMMA29MMA_64x64x8_F32TF32TF32_SS_TNILNSO_7ScaleInE1ELSQ_1EEEEEENS4_6LayoutINS5_IJNSA_ILi2EEESB_SB_EEENS5_IJSB_NSA_ILi0EEESW_EEEEENS5_IJNS4_10UnderscoreESZ_SZ_EEEEENS4_13SM90_TMA_LOADENS4_14ComposedLayoutINS4_7SwizzleILi3ELi4ELi3EEENS4_18smem_ptr_flag_bitsILi32EEENST_INS5_IJNSA_ILi8EEENSA_ILi32EEEEEENS5_IJS19_SB_EEEEEEEvNS4_8identityES12_S1D_vS1E_EENS_8epilogue10collective6detail29Sm90TmaWarpSpecializedAdapterINS1H_15DefaultEpilogueISJ_SK_SK_NS1G_6thread17LinearCombinationISJ_Li1EffLNS1L_9ScaleType4KindE0ELNS_15FloatRoundStyleE2ESJ_EENS1_15EpilogueDefaultEEEEEvvEEEEvNT_6ParamsE,@function
        .size           _ZN7cutlass13device_kernelINS_4gemm6kernel13GemmUniversalIN4cute5tupleIJiiiiEEENS1_10collective13CollectiveMmaINS1_34MainloopSm90TmaGmmaWarpSpecializedILi6ENS5_IJNS4_1CILi1EEESB_SB_EEENS1_35KernelTmaWarpSpecializedCooperativeEEENS5_IJNSA_ILi256EEENSA_ILi64EEENSA_ILi128EEEEEENS_10tfloat32_tENS5_IJlSB_lEEESJ_SK_NS4_8TiledMMAINS4_8MMA_AtomIJNS4_4SM904GMMA29MMA_64x64x8_F32TF32TF32_SS_TNILNSO_7ScaleInE1ELSQ_1EEEEEENS4_6LayoutINS5_IJNSA_ILi2EEESB_SB_EEENS5_IJSB_NSA_ILi0EEESW_EEEEENS5_IJNS4_10UnderscoreESZ_SZ_EEEEENS4_13SM90_TMA_LOADENS4_14ComposedLayoutINS4_7SwizzleILi3ELi4ELi3EEENS4_18smem_ptr_flag_bitsILi32EEENST_INS5_IJNSA_ILi8EEENSA_ILi32EEEEEENS5_IJS19_SB_EEEEEEEvNS4_8identityES12_S1D_vS1E_EENS_8epilogue10collective6detail29Sm90TmaWarpSpecializedAdapterINS1H_15DefaultEpilogueISJ_SK_SK_NS1G_6thread17LinearCombinationISJ_Li1EffLNS1L_9ScaleType4KindE0ELNS_15FloatRoundStyleE2ESJ_EENS1_15EpilogueDefaultEEEEEvvEEEEvNT_6ParamsE,(.L_x_196 - _ZN7cutlass13device_kernelINS_4gemm6kernel13GemmUniversalIN4cute5tupleIJiiiiEEENS1_10collective13CollectiveMmaINS1_34MainloopSm90TmaGmmaWarpSpecializedILi6ENS5_IJNS4_1CILi1EEESB_SB_EEENS1_35KernelTmaWarpSpecializedCooperativeEEENS5_IJNSA_ILi256EEENSA_ILi64EEENSA_ILi128EEEEEENS_10tfloat32_tENS5_IJlSB_lEEESJ_SK_NS4_8TiledMMAINS4_8MMA_AtomIJNS4_4SM904GMMA29MMA_64x64x8_F32TF32TF32_SS_TNILNSO_7ScaleInE1ELSQ_1EEEEEENS4_6LayoutINS5_IJNSA_ILi2EEESB_SB_EEENS5_IJSB_NSA_ILi0EEESW_EEEEENS5_IJNS4_10UnderscoreESZ_SZ_EEEEENS4_13SM90_TMA_LOADENS4_14ComposedLayoutINS4_7SwizzleILi3ELi4ELi3EEENS4_18smem_ptr_flag_bitsILi32EEENST_INS5_IJNSA_ILi8EEENSA_ILi32EEEEEENS5_IJS19_SB_EEEEEEEvNS4_8identityES12_S1D_vS1E_EENS_8epilogue10collective6detail29Sm90TmaWarpSpecializedAdapterINS1H_15DefaultEpilogueISJ_SK_SK_NS1G_6thread17LinearCombinationISJ_Li1EffLNS1L_9ScaleType4KindE0ELNS_15FloatRoundStyleE2ESJ_EENS1_15EpilogueDefaultEEEEEvvEEEEvNT_6ParamsE)
        .other          _ZN7cutlass13device_kernelINS_4gemm6kernel13GemmUniversalIN4cute5tupleIJiiiiEEENS1_10collective13CollectiveMmaINS1_34MainloopSm90TmaGmmaWarpSpecializedILi6ENS5_IJNS4_1CILi1EEESB_SB_EEENS1_35KernelTmaWarpSpecializedCooperativeEEENS5_IJNSA_ILi256EEENSA_ILi64EEENSA_ILi128EEEEEENS_10tfloat32_tENS5_IJlSB_lEEESJ_SK_NS4_8TiledMMAINS4_8MMA_AtomIJNS4_4SM904GMMA29MMA_64x64x8_F32TF32TF32_SS_TNILNSO_7ScaleInE1ELSQ_1EEEEEENS4_6LayoutINS5_IJNSA_ILi2EEESB_SB_EEENS5_IJSB_NSA_ILi0EEESW_EEEEENS5_IJNS4_10UnderscoreESZ_SZ_EEEEENS4_13SM90_TMA_LOADENS4_14ComposedLayoutINS4_7SwizzleILi3ELi4ELi3EEENS4_18smem_ptr_flag_bitsILi32EEENST_INS5_IJNSA_ILi8EEENSA_ILi32EEEEEENS5_IJS19_SB_EEEEEEEvNS4_8identityES12_S1D_vS1E_EENS_8epilogue10collective6detail29Sm90TmaWarpSpecializedAdapterINS1H_15DefaultEpilogueISJ_SK_SK_NS1G_6thread17LinearCombinationISJ_Li1EffLNS1L_9ScaleType4KindE0ELNS_15FloatRoundStyleE2ESJ_EENS1_15EpilogueDefaultEEEEEvvEEEEvNT_6ParamsE,@"STO_CUDA_ENTRY STV_DEFAULT"
_ZN7cutlass13device_kernelINS_4gemm6kernel13GemmUniversalIN4cute5tupleIJiiiiEEENS1_10collective13CollectiveMmaINS1_34MainloopSm90TmaGmmaWarpSpecializedILi6ENS5_IJNS4_1CILi1EEESB_SB_EEENS1_35KernelTmaWarpSpecializedCooperativeEEENS5_IJNSA_ILi256EEENSA_ILi64EEENSA_ILi128EEEEEENS_10tfloat32_tENS5_IJlSB_lEEESJ_SK_NS4_8TiledMMAINS4_8MMA_AtomIJNS4_4SM904GMMA29MMA_64x64x8_F32TF32TF32_SS_TNILNSO_7ScaleInE1ELSQ_1EEEEEENS4_6LayoutINS5_IJNSA_ILi2EEESB_SB_EEENS5_IJSB_NSA_ILi0EEESW_EEEEENS5_IJNS4_10UnderscoreESZ_SZ_EEEEENS4_13SM90_TMA_LOADENS4_14ComposedLayoutINS4_7SwizzleILi3ELi4ELi3EEENS4_18smem_ptr_flag_bitsILi32EEENST_INS5_IJNSA_ILi8EEENSA_ILi32EEEEEENS5_IJS19_SB_EEEEEEEvNS4_8identityES12_S1D_vS1E_EENS_8epilogue10collective6detail29Sm90TmaWarpSpecializedAdapterINS1H_15DefaultEpilogueISJ_SK_SK_NS1G_6thread17LinearCombinationISJ_Li1EffLNS1L_9ScaleType4KindE0ELNS_15FloatRoundStyleE2ESJ_EENS1_15EpilogueDefaultEEEEEvvEEEEvNT_6ParamsE:
[----:B------:R-:W0:Y:S01]  /*0000*/  LDC R1, c[0x0][0x28] ;  /* 0x00000a00ff017b82 */ /* 0x000e220000000800 */
[----:B------:R-:W1:Y:S01]  /*0010*/  S2R R3, SR_TID.X ;  /* 0x0000000000037919 */ /* 0x000e620000002100 */
[----:B------:R-:W-:Y:S01]  /*0020*/  ELECT P0, URZ, PT ;  /* 0x00000000003f782f */ /* 0x000fe20003800000 */
[----:B------:R-:W-:Y:S01]  /*0030*/  BSSY B0, `(.L_x_0) ;  /* 0x000000f000007945 */ /* 0x000fe20003800000 */
[--C-:B-1----:R-:W-:Y:S02]  /*0040*/  SHF.R.U32.HI R0, RZ, 0x5, R3.reuse ;  /* 0x00000005ff007819 */ /* 0x102fe40000011603 */
[----:B------:R-:W-:-:S03]  /*0050*/  SHF.R.U32.HI R14, RZ, 0x7, R3 ;  /* 0x00000007ff0e7819 */ /* 0x000fc60000011603 */
[----:B------:R-:W1:Y:S04]  /*0060*/  SHFL.IDX PT, R4, R0, RZ, 0x1f ;  /* 0x00001fff00047589 */ /* 0x000e6800000e0000 */
[----:B------:R2:W3:Y:S01]  /*0070*/  SHFL.IDX PT, R10, R14, RZ, 0x1f ;  /* 0x00001fff0e0a7589 */ /* 0x0004e200000e0000 */
[----:B-1----:R-:W-:-:S13]  /*0080*/  ISETP.NE.OR P0, PT, R4, RZ, !P0 ;  /* 0x000000ff0400720c */ /* 0x002fda0004705670 */
[----:B0-23--:R-:W-:Y:S05]  /*0090*/  @P0 BRA `(.L_x_1) ;  /* 0x0000000000200947 */ /* 0x00dfea0003800000 */
[----:B------:R-:W-:Y:S02]  /*00a0*/  ULDC.64 UR4, c[0x0][0x198] ;  /* 0x0000660000047ab9 */ /* 0x000fe40000000a00 */
[----:B------:R-:W-:Y:S02]  /*00b0*/  UIADD3 UR6, UP0, UR4, 0xf0, URZ ;  /* 0x000000f004067890 */ /* 0x000fe4000ff1e03f */
[----:B------:R-:W-:Y:S02]  /*00c0*/  UIADD3 UR4, UP1, UR4, 0x1f0, URZ ;  /* 0x000001f004047890 */ /* 0x000fe4000ff3e03f */
[----:B------:R-:W-:Y:S02]  /*00d0*/  UIADD3.X UR7, URZ, UR5, URZ, UP0, !UPT ;  /* 0x000000053f077290 */ /* 0x000fe400087fe43f */
[----:B------:R-:W-:-:S07]  /*00e0*/  UIADD3.X UR5, URZ, UR5, URZ, UP1, !UPT ;  /* 0x000000053f057290 */ /* 0x000fce0008ffe43f */
[----:B------:R0:W-:Y:S02]  /*00f0*/  UTMACCTL.PF [UR6] ;  /* 0x00000000060079b9 */ /* 0x0001e40008040000 */
[----:B------:R0:W-:Y:S02]  /*0100*/  UTMACCTL.PF [UR4] ;  /* 0x00000000040079b9 */ /* 0x0001e40008040000 */
[----:B0-----:R-:W-:Y:S01]  /*0110*/  NOP ;  /* 0x0000000000007918 */ /* 0x001fe20000000000 */
.L_x_1:
[----:B------:R-:W-:Y:S05]  /*0120*/  BSYNC B0 ;  /* 0x0000000000007941 */ /* 0x000fea0003800000 */
.L_x_0:
[----:B------:R-:W0:Y:S02]  /*0130*/  SHFL.IDX PT, R2, R0, RZ, 0x1f ;  /* 0x00001fff00027589 */ /* 0x000e2400000e0000 */
[----:B0-----:R-:W-:-:S13]  /*0140*/  ISETP.NE.AND P0, PT, R2, RZ, PT ;  /* 0x000000ff0200720c */ /* 0x001fda0003f05270 */
[----:B------:R-:W-:Y:S05]  /*0150*/  @P0 BRA `(.L_x_2) ;  /* 0x0000000000680947 */ /* 0x000fea0003800000 */
[----:B------:R-:W0:Y:S01]  /*0160*/  S2UR UR8, SR_CgaCtaId ;  /* 0x00000000000879c3 */ /* 0x000e220000008800 */
[----:B------:R-:W-:Y:S01]  /*0170*/  UMOV UR4, 0x400 ;  /* 0x0000040000047882 */ /* 0x000fe20000000000 */
[----:B------:R-:W-:Y:S01]  /*0180*/  UMOV UR5, 0x1 ;  /* 0x0000000100057882 */ /* 0x000fe20000000000 */
[----:B------:R-:W-:Y:S01]  /*0190*/  UMOV UR6, 0x100 ;  /* 0x0000010000067882 */ /* 0x000fe20000000000 */
[----:B------:R-:W-:Y:S01]  /*01a0*/  ELECT P0, URZ, PT ;  /* 0x00000000003f782f */ /* 0x000fe20003800000 */
[----:B------:R-:W-:-:S04]  /*01b0*/  UIADD3 UR6, -UR6, 0x100000, URZ ;  /* 0x0010000006067890 */ /* 0x000fc8000fffe13f */
[----:B------:R-:W-:Y:S02]  /*01c0*/  USHF.L.U32 UR7, UR6, 0xb, URZ ;  /* 0x0000000b06077899 */ /* 0x000fe4000800063f */
[----:B------:R-:W-:Y:S02]  /*01d0*/  USHF.L.U32 UR6, UR6, 0x1, URZ ;  /* 0x0000000106067899 */ /* 0x000fe4000800063f */
[----:B0-----:R-:W-:Y:S02]  /*01e0*/  ULEA UR8, UR8, UR4, 0x18 ;  /* 0x0000000408087291 */ /* 0x001fe4000f8ec03f */
[----:B------:R-:W-:-:S04]  /*01f0*/  UIADD3 UR4, -UR5, 0x100000, URZ ;  /* 0x0010000005047890 */ /* 0x000fc8000fffe13f */
[----:B------:R-:W-:Y:S02]  /*0200*/  USHF.L.U32 UR5, UR4, 0xb, URZ ;  /* 0x0000000b04057899 */ /* 0x000fe4000800063f */
[----:B------:R-:W-:Y:S01]  /*0210*/  USHF.L.U32 UR4, UR4, 0x1, URZ ;  /* 0x0000000104047899 */ /* 0x000fe2000800063f */
[----:B------:R-:W0:Y:S11]  /*0220*/  FENCE.VIEW.ASYNC.S ;  /* 0x00000000000073c6 */ /* 0x000e360000000000 */
[----:B0-----:R0:W1:Y:S01]  /*0230*/  SYNCS.EXCH.64 URZ, [UR8], UR4 ;  /* 0x00000004083f75b2 */ /* 0x0010620008000100 */
[----:B------:R0:W2:Y:S01]  /*0240*/  SYNCS.EXCH.64 URZ, [UR8+0x30], UR6 ;  /* 0x00003006083f75b2 */ /* 0x0000a20008000100 */
[----:B------:R0:W3:Y:S01]  /*0250*/  SYNCS.EXCH.64 URZ, [UR8+0x8], UR4 ;  /* 0x00000804083f75b2 */ /* 0x0000e20008000100 */
[----:B------:R0:W4:Y:S01]  /*0260*/  SYNCS.EXCH.64 URZ, [UR8+0x38], UR6 ;  /* 0x00003806083f75b2 */ /* 0x0001220008000100 */
[----:B------:R0:W0:Y:S01]  /*0270*/  SYNCS.EXCH.64 URZ, [UR8+0x10], UR4 ;  /* 0x00001004083f75b2 */ /* 0x0000220008000100 */
[----:B------:R0:W0:Y:S01]  /*0280*/  SYNCS.EXCH.64 URZ, [UR8+0x40], UR6 ;  /* 0x00004006083f75b2 */ /* 0x0000220008000100 */
[----:B------:R0:W0:Y:S01]  /*0290*/  SYNCS.EXCH.64 URZ, [UR8+0x18], UR4 ;  /* 0x00001804083f75b2 */ /* 0x0000220008000100 */
[----:B------:R0:W0:Y:S01]  /*02a0*/  SYNCS.EXCH.64 URZ, [UR8+0x48], UR6 ;  /* 0x00004806083f75b2 */ /* 0x0000220008000100 */
[----:B------:R0:W0:Y:S01]  /*02b0*/  SYNCS.EXCH.64 URZ, [UR8+0x20], UR4 ;  /* 0x00002004083f75b2 */ /* 0x0000220008000100 */
[----:B------:R0:W0:Y:S01]  /*02c0*/  SYNCS.EXCH.64 URZ, [UR8+0x50], UR6 ;  /* 0x00005006083f75b2 */ /* 0x0000220008000100 */
[----:B------:R0:W0:Y:S01]  /*02d0*/  SYNCS.EXCH.64 URZ, [UR8+0x28], UR4 ;  /* 0x00002804083f75b2 */ /* 0x0000220008000100 */
[----:B------:R0:W0:Y:S01]  /*02e0*/  SYNCS.EXCH.64 URZ, [UR8+0x58], UR6 ;  /* 0x00005806083f75b2 */ /* 0x0000220008000100 */
[----:B------:R-:W-:Y:S01]  /*02f0*/  NOP ;  /* 0x0000000000007918 */ /* 0x000fe20000000000 */
.L_x_2:
[----:B------:R-:W5:Y:S01]  /*0300*/  SHFL.IDX PT, R0, R0, RZ, 0x1f ;  /* 0x00001fff00007589 */ /* 0x000f6200000e0000 */
[----:B------:R-:W1:Y:S01]  /*0310*/  LDC R2, c[0x0][0x65c] ;  /* 0x00019700ff027b82 */ /* 0x000e620000000800 */
[----:B------:R-:W-:Y:S02]  /*0320*/  ELECT P0, URZ, PT ;  /* 0x00000000003f782f */ /* 0x000fe40003800000 */
[----:B------:R-:W-:Y:S01]  /*0330*/  LOP3.LUT R7, R7, 0xfffff7ff, RZ, 0xc0, !PT ;  /* 0xfffff7ff07077812 */ /* 0x000fe200078ec0ff */
[----:B------:R-:W2:Y:S01]  /*0340*/  S2R R5, SR_CTAID.Y ;  /* 0x0000000000057919 */ /* 0x000ea20000002600 */
[----:B0-----:R-:W-:Y:S01]  /*0350*/  UMOV UR4, 0x20 ;  /* 0x0000002000047882 */ /* 0x001fe20000000000 */
[----:B------:R-:W-:Y:S01]  /*0360*/  NOP ;  /* 0x0000000000007918 */ /* 0x000fe20000000000 */
[----:B------:R-:W-:Y:S01]  /*0370*/  ISETP.NE.AND P2, PT, R10, RZ, PT ;  /* 0x000000ff0a00720c */ /* 0x000fe20003f45270 */
[----:B------:R-:W0:Y:S01]  /*0380*/  S2R R6, SR_CTAID.X ;  /* 0x0000000000067919 */ /* 0x000e220000002500 */
[----:B------:R-:W-:Y:S01]  /*0390*/  NOP ;  /* 0x0000000000007918 */ /* 0x000fe20000000000 */
[----:B-----5:R-:W-:-:S02]  /*03a0*/  ISETP.NE.OR P0, PT, R0, RZ, !P0 ;  /* 0x000000ff0000720c */ /* 0x020fc40004705670 */
[----:B-1----:R-:W-:-:S11]  /*03b0*/  ISETP.NE.AND P3, PT, R2, 0x1, PT ;  /* 0x000000010200780c */ /* 0x002fd60003f65270 */
[----:B------:R-:W-:Y:S01]  /*03c0*/  VOTEU.ALL UP0, P0 ;  /* 0x00000000003f7886 */ /* 0x000fe20000000000 */
[----:B------:R-:W-:Y:S01]  /*03d0*/  VOTEU.ALL UP1, P0 ;  /* 0x00000000003f7886 */ /* 0x000fe20000020000 */
[----:B------:R-:W-:Y:S01]  /*03e0*/  @P3 LOP3.LUT R7, R7, 0x800, RZ, 0xfc, !PT ;  /* 0x0000080007073812 */ /* 0x000fe200078efcff */
[----:B------:R-:W0:Y:S01]  /*03f0*/  @P3 LDC R17, c[0x0][0x10] ;  /* 0x00000400ff113b82 */ /* 0x000e220000000800 */
[----:B------:R-:W-:Y:S01]  /*0400*/  SHF.R.S32.HI R7, RZ, 0x1f, R4 ;  /* 0x0000001fff077819 */ /* 0x000fe20000011404 */
[----:B------:R-:W-:Y:S01]  /*0410*/  @!UP0 UMOV UR6, 0x400 ;  /* 0x0000040000068882 */ /* 0x000fe20000000000 */
[----:B------:R-:W-:-:S04]  /*0420*/  @!UP0 UIADD3 UR4, -UR4, 0x100000, URZ ;  /* 0x0010000004048890 */ /* 0x000fc8000fffe13f */
[----:B------:R-:W-:Y:S02]  /*0430*/  @!UP0 USHF.L.U32 UR5, UR4, 0xb, URZ ;  /* 0x0000000b04058899 */ /* 0x000fe4000800063f */
[----:B------:R-:W-:Y:S01]  /*0440*/  @!UP0 USHF.L.U32 UR4, UR4, 0x1, URZ ;  /* 0x0000000104048899 */ /* 0x000fe2000800063f */
[----:B--2---:R-:W-:Y:S01]  /*0450*/  @P3 IMAD.MOV.U32 R8, RZ, RZ, R5 ;  /* 0x000000ffff083224 */ /* 0x004fe200078e0005 */
[----:B------:R-:W-:Y:S01]  /*0460*/  LEA.HI R7, R7, R4, RZ, 0x2 ;  /* 0x0000000407077211 */ /* 0x000fe200078f10ff */
[----:B------:R-:W-:Y:S01]  /*0470*/  @P3 IMAD.MOV.U32 R9, RZ, RZ, RZ ;  /* 0x000000ffff093224 */ /* 0x000fe200078e00ff */
[----:B------:R-:W1:Y:S02]  /*0480*/  @!UP0 S2UR UR7, SR_CgaCtaId ;  /* 0x00000000000789c3 */ /* 0x000e640000008800 */
[----:B------:R-:W-:-:S05]  /*0490*/  LOP3.LUT R7, R7, 0xfffffffc, RZ, 0xc0, !PT ;  /* 0xfffffffc07077812 */ /* 0x000fca00078ec0ff */
[----:B------:R-:W-:Y:S01]  /*04a0*/  IMAD.IADD R0, R4, 0x1, -R7 ;  /* 0x0000000104007824 */ /* 0x000fe200078e0a07 */
[----:B------:R-:W-:Y:S01]  /*04b0*/  LOP3.LUT R4, R3, 0x7f, RZ, 0xc0, !PT ;  /* 0x0000007f03047812 */ /* 0x000fe200078ec0ff */
[----:B------:R-:W2:Y:S01]  /*04c0*/  @!P3 LDC R11, c[0x0][0xc] ;  /* 0x00000300ff0bbb82 */ /* 0x000ea20000000800 */
[----:B------:R-:W-:Y:S02]  /*04d0*/  IMAD.MOV.U32 R7, RZ, RZ, RZ ;  /* 0x000000ffff077224 */ /* 0x000fe400078e00ff */
[----:B------:R-:W-:Y:S01]  /*04e0*/  ISETP.NE.AND P1, PT, R0, 0x3, PT ;  /* 0x000000030000780c */ /* 0x000fe20003f25270 */
[----:B0-----:R-:W-:Y:S01]  /*04f0*/  @P3 IMAD.WIDE.U32 R16, R6, R17, R8 ;  /* 0x0000001106103225 */ /* 0x001fe200078e0008 */
[----:B-1----:R-:W-:Y:S01]  /*0500*/  @!UP0 ULEA UR8, UR7, UR6, 0x18 ;  /* 0x0000000607088291 */ /* 0x002fe2000f8ec03f */
[----:B------:R-:W-:Y:S02]  /*0510*/  VOTEU.ALL UP0, P0 ;  /* 0x00000000003f7886 */ /* 0x000fe40000000000 */
[----:B------:R-:W-:Y:S01]  /*0520*/  ULDC UR6, c[0x0][0xc] ;  /* 0x0000030000067ab9 */ /* 0x000fe20000000800 */
[----:B------:R-:W-:Y:S01]  /*0530*/  ISETP.EQ.OR P0, PT, R0, RZ, !P1 ;  /* 0x000000ff0000720c */ /* 0x000fe20004f02670 */
[----:B------:R-:W-:-:S03]  /*0540*/  ULDC UR7, c[0x0][0x10] ;  /* 0x0000040000077ab9 */ /* 0x000fc60000000800 */
[C---:B------:R-:W-:Y:S01]  /*0550*/  ISETP.EQ.AND P0, PT, R10.reuse, RZ, P0 ;  /* 0x000000ff0a00720c */ /* 0x040fe20000702270 */
[----:B------:R-:W-:Y:S02]  /*0560*/  VIADD R10, R10, 0xffffffff ;  /* 0xffffffff0a0a7836 */ /* 0x000fe40000000000 */
[----:B--2---:R-:W-:Y:S01]  /*0570*/  @!P3 IMAD.WIDE.U32 R8, R11, R5, R6 ;  /* 0x000000050b08b225 */ /* 0x004fe200078e0006 */
[----:B------:R-:W0:Y:S02]  /*0580*/  FENCE.VIEW.ASYNC.S ;  /* 0x00000000000073c6 */ /* 0x000e240000000000 */
[----:B0-----:R-:W3:Y:S01]  /*0590*/  @!UP0 SYNCS.EXCH.64 URZ, [UR8+0x70], UR4 ;  /* 0x00007004083f85b2 */ /* 0x001ee20008000100 */
[----:B------:R-:W-:Y:S01]  /*05a0*/  SEL R18, RZ, 0x1, !P0 ;  /* 0x00000001ff127807 */ /* 0x000fe20004000000 */
[----:B------:R-:W-:Y:S01]  /*05b0*/  @P3 IMAD.MOV.U32 R11, RZ, RZ, RZ ;  /* 0x000000ffff0b3224 */ /* 0x000fe200078e00ff */
[----:B------:R-:W-:Y:S01]  /*05c0*/  ISETP.GE.U32.AND P1, PT, R10, 0x2, PT ;  /* 0x000000020a00780c */ /* 0x000fe20003f26070 */
[----:B------:R-:W-:-:S02]  /*05d0*/  @!P3 IMAD.MOV.U32 R16, RZ, RZ, R8 ;  /* 0x000000ffff10b224 */ /* 0x000fc400078e0008 */
[----:B------:R-:W-:Y:S01]  /*05e0*/  @P3 IMAD.IADD R17, R17, 0x1, R11 ;  /* 0x0000000111113824 */ /* 0x000fe200078e020b */
[----:B------:R-:W-:Y:S01]  /*05f0*/  SEL R18, R18, 0x2, P1 ;  /* 0x0000000212127807 */ /* 0x000fe20000800000 */
[----:B------:R-:W-:Y:S01]  /*0600*/  @!P3 IMAD.MOV.U32 R17, RZ, RZ, R9 ;  /* 0x000000ffff11b224 */ /* 0x000fe200078e0009 */
[----:B------:R0:W3:Y:S01]  /*0610*/  @!UP1 SYNCS.EXCH.64 URZ, [UR8+0x78], UR4 ;  /* 0x00007804083f95b2 */ /* 0x0000e20008000100 */
[----:B------:R-:W-:Y:S01]  /*0620*/  NOP ;  /* 0x0000000000007918 */ /* 0x000fe20000000000 */
[----:B0-----:R-:W-:-:S03]  /*0630*/  UIMAD.WIDE.U32 UR4, UR6, UR7, URZ ;  /* 0x00000007060472a5 */ /* 0x001fc6000f8e003f */
[----:B------:R-:W-:Y:S02]  /*0640*/  ULDC UR6, c[0x0][0x14] ;  /* 0x0000050000067ab9 */ /* 0x000fe40000000800 */
[----:B------:R-:W-:Y:S02]  /*0650*/  UIMAD.WIDE.U32 UR38, UR4, UR6, URZ ;  /* 0x00000006042672a5 */ /* 0x000fe4000f8e003f */
[----:B------:R-:W-:-:S04]  /*0660*/  UIMAD UR37, UR5, UR6, URZ ;  /* 0x00000006052572a4 */ /* 0x000fc8000f8e023f */
[----:B------:R-:W-:Y:S01]  /*0670*/  UIADD3 UR37, UR39, UR37, URZ ;  /* 0x0000002527257290 */ /* 0x000fe2000fffe03f */
[----:B---34-:R-:W-:Y:S06]  /*0680*/  BAR.SYNC.DEFER_BLOCKING 0x0 ;  /* 0x0000000000007b1d */ /* 0x018fec0000010000 */
[----:B------:R-:W-:Y:S05]  /*0690*/  @!P2 BRA `(.L_x_3) ;  /* 0x0000007c0074a947 */ /* 0x000fea0003800000 */
[----:B------:R-:W-:-:S13]  /*06a0*/  ISETP.GT.U32.AND P0, PT, R10, 0x1, PT ;  /* 0x000000010a00780c */ /* 0x000fda0003f04070 */
[----:B------:R-:W-:Y:S05]  /*06b0*/  @P0 EXIT ;  /* 0x000000000000094d */ /* 0x000fea0003800000 */
[----:B------:R-:W-:Y:S01]  /*06c0*/  ULDC.64 UR4, c[0x0][0x650] ;  /* 0x0001940000047ab9 */ /* 0x000fe20000000a00 */
[----:B------:R-:W-:Y:S01]  /*06d0*/  PRMT R0, RZ, 0x7610, R0 ;  /* 0x00007610ff007816 */ /* 0x000fe20000000000 */
[----:B------:R-:W-:Y:S01]  /*06e0*/  IMAD.MOV.U32 R111, RZ, RZ, -0x1 ;  /* 0xffffffffff6f7424 */ /* 0x000fe200078e00ff */
[----:B------:R-:W-:Y:S01]  /*06f0*/  ISETP.GE.U32.AND P0, PT, R16, UR4, PT ;  /* 0x0000000410007c0c */ /* 0x000fe2000bf06070 */
[----:B------:R-:W-:Y:S02]  /*0700*/  IMAD.MOV.U32 R101, RZ, RZ, -0x1 ;  /* 0xffffffffff657424 */ /* 0x000fe400078e00ff */
[----:B------:R-:W-:Y:S01]  /*0710*/  IMAD.MOV.U32 R19, RZ, RZ, -0x1 ;  /* 0xffffffffff137424 */ /* 0x000fe200078e00ff */
[----:B------:R-:W-:-:S13]  /*0720*/  ISETP.GE.U32.AND.EX P0, PT, R17, UR5, PT, P0 ;  /* 0x0000000511007c0c */ /* 0x000fda000bf06100 */
[----:B------:R-:W-:Y:S05]  /*0730*/  @P0 BRA `(.L_x_4) ;  /* 0x0000000400580947 */ /* 0x000fea0003800000 */
[----:B------:R-:W0:Y:S01]  /*0740*/  LDC.64 R20, c[0x0][0x628] ;  /* 0x00018a00ff147b82 */ /* 0x000e220000000a00 */
[----:B------:R-:W-:Y:S02]  /*0750*/  IMAD.MOV.U32 R8, RZ, RZ, R16 ;  /* 0x000000ffff087224 */ /* 0x000fe400078e0010 */
[----:B------:R-:W-:-:S05]  /*0760*/  IMAD.MOV.U32 R9, RZ, RZ, R17 ;  /* 0x000000ffff097224 */ /* 0x000fca00078e0011 */
[----:B------:R-:W1:Y:S08]  /*0770*/  LDC R0, c[0x0][0x630] ;  /* 0x00018c00ff007b82 */ /* 0x000e700000000800 */
[----:B------:R-:W2:Y:S01]  /*0780*/  LDC.64 R22, c[0x0][0x620] ;  /* 0x00018800ff167b82 */ /* 0x000ea20000000a00 */
[----:B0-----:R-:W-:-:S04]  /*0790*/  ISETP.NE.U32.AND P0, PT, R20, RZ, PT ;  /* 0x000000ff1400720c */ /* 0x001fc80003f05070 */
[----:B------:R-:W-:-:S13]  /*07a0*/  ISETP.NE.AND.EX P0, PT, R21, RZ, PT, P0 ;  /* 0x000000ff1500720c */ /* 0x000fda0003f05300 */
[----:B-12---:R-:W-:Y:S05]  /*07b0*/  @!P0 BRA `(.L_x_5) ;  /* 0x0000000000288947 */ /* 0x006fea0003800000 */
[----:B------:R-:W0:Y:S02]  /*07c0*/  LDC R13, c[0x0][0x634] ;  /* 0x00018d00ff0d7b82 */ /* 0x000e240000000800 */
[----:B0-----:R-:W-:-:S05]  /*07d0*/  IADD3 R13, P0, R16, R13, RZ ;  /* 0x0000000d100d7210 */ /* 0x001fca0007f1e0ff */
[----:B------:R-:W-:-:S04]  /*07e0*/  IMAD.X R15, RZ, RZ, R17, P0 ;  /* 0x000000ffff0f7224 */ /* 0x000fc800000e0611 */
[----:B------:R-:W-:-:S04]  /*07f0*/  IMAD.WIDE.U32 R8, R15, R20, RZ ;  /* 0x000000140f087225 */ /* 0x000fc800078e00ff */
[----:B------:R-:W-:-:S04]  /*0800*/  IMAD.WIDE.U32 R10, P0, R13, R21, R8 ;  /* 0x000000150d0a7225 */ /* 0x000fc80007800008 */
[----:B------:R-:W-:-:S04]  /*0810*/  IMAD.WIDE.U32 R8, R13, R20, RZ ;  /* 0x000000140d087225 */ /* 0x000fc800078e00ff */
[----:B------:R-:W-:Y:S01]  /*0820*/  IMAD.X R13, RZ, RZ, RZ, P0 ;  /* 0x000000ffff0d7224 */ /* 0x000fe200000e06ff */
[----:B------:R-:W-:Y:S01]  /*0830*/  IADD3 RZ, P0, R9, R10, RZ ;  /* 0x0000000a09ff7210 */ /* 0x000fe20007f1e0ff */
[----:B------:R-:W-:-:S04]  /*0840*/  IMAD.MOV.U32 R12, RZ, RZ, R11 ;  /* 0x000000ffff0c7224 */ /* 0x000fc800078e000b */
[----:B------:R-:W-:-:S08]  /*0850*/  IMAD.WIDE.U32.X R8, R15, R21, R12, P0 ;  /* 0x000000150f087225 */ /* 0x000fd000000e040c */
.L_x_5:
[-CC-:B------:R-:W-:Y:S01]  /*0860*/  SHF.R.U64 R25, R8, R0.reuse, R9.reuse ;  /* 0x0000000008197219 */ /* 0x180fe20000001209 */
[----:B------:R-:W0:Y:S01]  /*0870*/  LDC R12, c[0x0][0x618] ;  /* 0x00018600ff0c7b82 */ /* 0x000e220000000800 */
[----:B------:R-:W-:Y:S01]  /*0880*/  SHF.R.U32.HI R7, RZ, R0, R9 ;  /* 0x00000000ff077219 */ /* 0x000fe20000011609 */
[----:B------:R-:W-:Y:S01]  /*0890*/  ULDC UR4, c[0x0][0x150] ;  /* 0x0000540000047ab9 */ /* 0x000fe20000000800 */
[----:B------:R-:W-:Y:S02]  /*08a0*/  IADD3 R11, P0, RZ, -R25, RZ ;  /* 0x80000019ff0b7210 */ /* 0x000fe40007f1e0ff */
[----:B------:R-:W-:-:S03]  /*08b0*/  I2FP.F32.U32 R0, R6 ;  /* 0x0000000600007245 */ /* 0x000fc60000201000 */
[----:B------:R-:W1:Y:S01]  /*08c0*/  LDC.64 R30, c[0x0][0x640] ;  /* 0x00019000ff1e7b82 */ /* 0x000e620000000a00 */
[----:B------:R-:W-:Y:S02]  /*08d0*/  IMAD.X R13, RZ, RZ, ~R7, P0 ;  /* 0x000000ffff0d7224 */ /* 0x000fe400000e0e07 */
[----:B------:R-:W-:Y:S01]  /*08e0*/  FMUL R0, R0, UR4 ;  /* 0x0000000400007c20 */ /* 0x000fe20008400000 */
[----:B------:R-:W-:Y:S01]  /*08f0*/  IMAD.WIDE.U32 R8, R11, R22, R16 ;  /* 0x000000160b087225 */ /* 0x000fe200078e0010 */
[----:B------:R-:W-:-:S03]  /*0900*/  ULDC UR4, c[0x0][0x154] ;  /* 0x0000550000047ab9 */ /* 0x000fc60000000800 */
[----:B------:R-:W-:Y:S01]  /*0910*/  IMAD R10, R13, R22, RZ ;  /* 0x000000160d0a7224 */ /* 0x000fe200078e02ff */
[----:B------:R-:W2:Y:S01]  /*0920*/  LDC R7, c[0x0][0x144] ;  /* 0x00005100ff077b82 */ /* 0x000ea20000000800 */
[----:B------:R-:W3:Y:S02]  /*0930*/  F2I.U32.TRUNC.NTZ R0, R0 ;  /* 0x0000000000007305 */ /* 0x000ee4000020f000 */
[----:B------:R-:W-:-:S04]  /*0940*/  IMAD R11, R11, R23, R10 ;  /* 0x000000170b0b7224 */ /* 0x000fc800078e020a */
[----:B------:R-:W-:Y:S01]  /*0950*/  IMAD.IADD R9, R9, 0x1, R11 ;  /* 0x0000000109097824 */ /* 0x000fe200078e020b */
[----:B------:R-:W4:Y:S01]  /*0960*/  LDC R24, c[0x0][0x608] ;  /* 0x00018200ff187b82 */ /* 0x000f220000000800 */
[----:B------:R-:W-:-:S03]  /*0970*/  IMAD.MOV.U32 R11, RZ, RZ, -0x1 ;  /* 0xffffffffff0b7424 */ /* 0x000fc600078e00ff */
[-CC-:B0-----:R-:W-:Y:S02]  /*0980*/  SHF.R.U64 R22, R8, R12.reuse, R9.reuse ;  /* 0x0000000c08167219 */ /* 0x181fe40000001209 */
[----:B------:R-:W-:Y:S02]  /*0990*/  I2FP.F32.U32 R8, R5 ;  /* 0x0000000500087245 */ /* 0x000fe40000201000 */
[----:B------:R-:W0:Y:S01]  /*09a0*/  LDC R28, c[0x0][0x658] ;  /* 0x00019600ff1c7b82 */ /* 0x000e220000000800 */
[----:B-1----:R-:W-:Y:S01]  /*09b0*/  ISETP.NE.U32.AND P0, PT, R30, RZ, PT ;  /* 0x000000ff1e00720c */ /* 0x002fe20003f05070 */
[----:B---3--:R-:W-:Y:S02]  /*09c0*/  IMAD.MOV R10, RZ, RZ, -R0 ;  /* 0x000000ffff0a7224 */ /* 0x008fe400078e0a00 */
[----:B------:R-:W-:Y:S01]  /*09d0*/  FMUL R8, R8, UR4 ;  /* 0x0000000408087c20 */ /* 0x000fe20008400000 */
[----:B------:R-:W-:Y:S02]  /*09e0*/  SHF.R.U32.HI R9, RZ, R12, R9 ;  /* 0x0000000cff097219 */ /* 0x000fe40000011609 */
[----:B------:R-:W-:Y:S01]  /*09f0*/  ISETP.NE.AND.EX P0, PT, R31, RZ, PT, P0 ;  /* 0x000000ff1f00720c */ /* 0x000fe20003f05300 */
[----:B------:R1:W3:Y:S01]  /*0a00*/  F2I.U32.TRUNC.NTZ R15, R8 ;  /* 0x00000008000f7305 */ /* 0x0002e2000020f000 */
[----:B------:R-:W1:Y:S01]  /*0a10*/  LDC R20, c[0x0][0x148] ;  /* 0x00005200ff147b82 */ /* 0x000e620000000800 */
[----:B--2---:R-:W-:-:S07]  /*0a20*/  IMAD R0, R7, R10, R6 ;  /* 0x0000000a07007224 */ /* 0x004fce00078e0206 */
[----:B------:R-:W2:Y:S01]  /*0a30*/  LDC R26, c[0x0][0x600] ;  /* 0x00018000ff1a7b82 */ /* 0x000ea20000000800 */
[-CC-:B----4-:R-:W-:Y:S02]  /*0a40*/  SHF.R.U64 R32, R22, R24.reuse, R9.reuse ;  /* 0x0000001816207219 */ /* 0x190fe40000001209 */
[----:B------:R-:W-:Y:S01]  /*0a50*/  SHF.R.U32.HI R7, RZ, R24, R9 ;  /* 0x00000018ff077219 */ /* 0x000fe20000011609 */
[----:B------:R-:W-:-:S04]  /*0a60*/  IMAD.MOV.U32 R9, RZ, RZ, 0x1 ;  /* 0x00000001ff097424 */ /* 0x000fc800078e00ff */
[----:B------:R-:W4:Y:S01]  /*0a70*/  LDC R21, c[0x0][0x648] ;  /* 0x00019200ff157b82 */ /* 0x000f220000000800 */
[-C--:B0-----:R-:W-:Y:S02]  /*0a80*/  SHF.L.U32 R6, R11, R28.reuse, RZ ;  /* 0x0000001c0b067219 */ /* 0x081fe400000006ff */
[--C-:B------:R-:W-:Y:S02]  /*0a90*/  SHF.R.U64 R24, R32, R28, R7.reuse ;  /* 0x0000001c20187219 */ /* 0x100fe40000001207 */
[----:B------:R-:W-:Y:S02]  /*0aa0*/  LOP3.LUT R13, RZ, R6, RZ, 0x33, !PT ;  /* 0x00000006ff0d7212 */ /* 0x000fe400078e33ff */
[-C--:B------:R-:W-:Y:S01]  /*0ab0*/  SHF.R.U32.HI R7, RZ, R28.reuse, R7 ;  /* 0x0000001cff077219 */ /* 0x080fe20000011607 */
[----:B------:R-:W0:Y:S01]  /*0ac0*/  LDC R23, c[0x0][0x638] ;  /* 0x00018e00ff177b82 */ /* 0x000e220000000800 */
[----:B------:R-:W-:Y:S01]  /*0ad0*/  SHF.L.U32 R12, R9, R28, RZ ;  /* 0x0000001c090c7219 */ /* 0x000fe200000006ff */
[----:B------:R-:W-:-:S06]  /*0ae0*/  IMAD.MOV.U32 R6, RZ, RZ, R24 ;  /* 0x000000ffff067224 */ /* 0x000fcc00078e0018 */
[----:B------:R-:W0:Y:S01]  /*0af0*/  LDC R111, c[0x0][0x610] ;  /* 0x00018400ff6f7b82 */ /* 0x000e220000000800 */
[----:B-1-3--:R-:W-:Y:S05]  /*0b00*/  @!P0 BRA `(.L_x_6) ;  /* 0x0000000000288947 */ /* 0x00afea0003800000 */
[----:B------:R-:W1:Y:S02]  /*0b10*/  LDC R11, c[0x0][0x64c] ;  /* 0x00019300ff0b7b82 */ /* 0x000e640000000800 */
[----:B-1----:R-:W-:-:S05]  /*0b20*/  IADD3 R11, P0, R24, R11, RZ ;  /* 0x0000000b180b7210 */ /* 0x002fca0007f1e0ff */
        /* <DEDUP_REMOVED lines=8> */
.L_x_6:
[----:B----4-:R-:W-:Y:S01]  /*0bb0*/  SHF.R.U64 R6, R6, R21, R7 ;  /* 0x0000001506067219 */ /* 0x010fe20000001207 */
[----:B--2---:R-:W-:Y:S01]  /*0bc0*/  VIADD R7, R26, 0xffffffff ;  /* 0xffffffff1a077836 */ /* 0x004fe20000000000 */
[----:B------:R-:W-:Y:S01]  /*0bd0*/  LOP3.LUT R13, R32, R13, RZ, 0xc0, !PT ;  /* 0x0000000d200d7212 */ /* 0x000fe200078ec0ff */
[----:B------:R-:W-:Y:S02]  /*0be0*/  IMAD.MOV R15, RZ, RZ, -R15 ;  /* 0x000000ffff0f7224 */ /* 0x000fe400078e0a0f */
[----:B------:R-:W-:Y:S02]  /*0bf0*/  IMAD.MOV R8, RZ, RZ, -R6 ;  /* 0x000000ffff087224 */ /* 0x000fe400078e0a06 */
[----:B------:R-:W-:Y:S01]  /*0c00*/  IMAD R13, R12, R6, R13 ;  /* 0x000000060c0d7224 */ /* 0x000fe200078e020d */
[----:B------:R-:W-:Y:S01]  /*0c10*/  LOP3.LUT R6, R22, R7, RZ, 0xc0, !PT ;  /* 0x0000000716067212 */ /* 0x000fe200078ec0ff */
[----:B------:R-:W-:Y:S02]  /*0c20*/  @P3 IMAD R0, R20, R15, R5 ;  /* 0x0000000f14003224 */ /* 0x000fe400078e0205 */
[----:B0-----:R-:W-:-:S02]  /*0c30*/  IMAD R5, R8, R23, R24 ;  /* 0x0000001708057224 */ /* 0x001fc400078e0218 */
[----:B------:R-:W-:Y:S02]  /*0c40*/  IMAD R111, R13, R111, R0 ;  /* 0x0000006f0d6f7224 */ /* 0x000fe400078e0200 */
[----:B------:R-:W-:Y:S02]  /*0c50*/  IMAD R6, R5, R26, R6 ;  /* 0x0000001a05067224 */ /* 0x000fe400078e0206 */
[----:B------:R-:W-:Y:S02]  /*0c60*/  IMAD.MOV.U32 R0, RZ, RZ, 0x1 ;  /* 0x00000001ff007424 */ /* 0x000fe400078e00ff */
[----:B------:R-:W-:Y:S01]  /*0c70*/  IMAD.MOV.U32 R19, RZ, RZ, R25 ;  /* 0x000000ffff137224 */ /* 0x000fe200078e0019 */
[----:B------:R-:W-:Y:S02]  /*0c80*/  SEL R101, R6, R111, !P3 ;  /* 0x0000006f06657207 */ /* 0x000fe40005800000 */
[----:B------:R-:W-:-:S07]  /*0c90*/  SEL R111, R111, R6, !P3 ;  /* 0x000000066f6f7207 */ /* 0x000fce0005800000 */
.L_x_4:
[----:B------:R-:W-:-:S08]  /*0ca0*/  NOP ;  /* 0x0000000000007918 */ /* 0x000fd00000000000 */
[----:B------:R-:W0:Y:S02]  /*0cb0*/  USETMAXREG.TRY_ALLOC.CTAPOOL UP0, 0xe8 ;  /* 0x000000e8000079c8 */ /* 0x000e240008000600 */
[----:B0-----:R-:W-:-:S13]  /*0cc0*/  PLOP3.LUT P0, PT, PT, PT, UP0, 0x80, 0x0 ;  /* 0x000000000000781c */ /* 0x001fda0003f0f008 */
[----:B------:R-:W-:Y:S05]  /*0cd0*/  @!P0 BRA `(.L_x_4) ;  /* 0xfffffffc00f08947 */ /* 0x000fea000383ffff */
[----:B------:R-:W-:Y:S01]  /*0ce0*/  ULDC.64 UR4, c[0x0][0x598] ;  /* 0x0001660000047ab9 */ /* 0x000fe20000000a00 */
[----:B------:R-:W-:Y:S01]  /*0cf0*/  ULDC.64 UR44, c[0x0][0x208] ;  /* 0x00008200002c7ab9 */ /* 0x000fe20000000a00 */
[----:B------:R-:W-:-:S04]  /*0d00*/  ISETP.NE.U32.AND P0, PT, RZ, UR4, PT ;  /* 0x00000004ff007c0c */ /* 0x000fc8000bf05070 */
[----:B------:R-:W-:-:S13]  /*0d10*/  ISETP.NE.AND.EX P0, PT, RZ, UR5, PT, P0 ;  /* 0x00000005ff007c0c */ /* 0x000fda000bf05300 */
[----:B------:R-:W-:Y:S05]  /*0d20*/  @!P0 BRA `(.L_x_7) ;  /* 0x00000000001c8947 */ /* 0x000fea0003800000 */
[----:B------:R-:W0:Y:S02]  /*0d30*/  LDC.64 R6, c[0x0][0x598] ;  /* 0x00016600ff067b82 */ /* 0x000e240000000a00 */
[----:B0-----:R-:W2:Y:S02]  /*0d40*/  LDG.E.64 R6, desc[UR44][R6.64] ;  /* 0x0000002c06067981 */ /* 0x001ea4000c1e1b00 */
[----:B--2---:R-:W-:-:S04]  /*0d50*/  ISETP.NE.U32.AND P0, PT, R6, RZ, PT ;  /* 0x000000ff0600720c */ /* 0x004fc80003f05070 */
[----:B------:R-:W-:-:S13]  /*0d60*/  ISETP.NE.AND.EX P0, PT, R7, RZ, PT, P0 ;  /* 0x000000ff0700720c */ /* 0x000fda0003f05300 */
[----:B------:R-:W-:Y:S05]  /*0d70*/  @!P0 BRA `(.L_x_7) ;  /* 0x0000000000088947 */ /* 0x000fea0003800000 */
[----:B------:R0:W5:Y:S01]  /*0d80*/  LD.E R88, desc[UR44][R6.64] ;  /* 0x0000002c06587980 */ /* 0x000162000c101900 */
[----:B------:R-:W-:Y:S05]  /*0d90*/  BRA `(.L_x_8) ;  /* 0x0000000000247947 */ /* 0x000fea0003800000 */
.L_x_7:
[----:B------:R-:W-:Y:S02]  /*0da0*/  ULDC.64 UR4, c[0x0][0x588] ;  /* 0x0001620000047ab9 */ /* 0x000fe40000000a00 */
[----:B------:R-:W-:-:S04]  /*0db0*/  ISETP.NE.U32.AND P0, PT, RZ, UR4, PT ;  /* 0x00000004ff007c0c */ /* 0x000fc8000bf05070 */
[----:B------:R-:W-:-:S13]  /*0dc0*/  ISETP.NE.AND.EX P0, PT, RZ, UR5, PT, P0 ;  /* 0x00000005ff007c0c */ /* 0x000fda000bf05300 */
[----:B------:R-:W-:Y:S05]  /*0dd0*/  @!P0 BRA `(.L_x_9) ;  /* 0x00000000000c8947 */ /* 0x000fea0003800000 */
[----:B------:R-:W0:Y:S02]  /*0de0*/  LDC.64 R88, c[0x0][0x588] ;  /* 0x00016200ff587b82 */ /* 0x000e240000000a00 */
[----:B0-----:R1:W5:Y:S01]  /*0df0*/  LDG.E R88, desc[UR44][R88.64] ;  /* 0x0000002c58587981 */ /* 0x001362000c1e1900 */
[----:B------:R-:W-:Y:S05]  /*0e00*/  BRA `(.L_x_8) ;  /* 0x0000000000087947 */ /* 0x000fea0003800000 */
.L_x_9:
[----:B------:R-:W-:Y:S02]  /*0e10*/  ULDC UR4, c[0x0][0x580] ;  /* 0x0001600000047ab9 */ /* 0x000fe40000000800 */
[----:B------:R-:W-:-:S07]  /*0e20*/  IMAD.U32 R88, RZ, RZ, UR4 ;  /* 0x00000004ff587e24 */ /* 0x000fce000f8e00ff */
.L_x_8:
[----:B------:R-:W-:Y:S02]  /*0e30*/  ULDC.64 UR4, c[0x0][0x5a0] ;  /* 0x0001680000047ab9 */ /* 0x000fe40000000a00 */
[----:B------:R-:W-:-:S04]  /*0e40*/  ISETP.NE.U32.AND P0, PT, RZ, UR4, PT ;  /* 0x00000004ff007c0c */ /* 0x000fc8000bf05070 */
[----:B------:R-:W-:-:S13]  /*0e50*/  ISETP.NE.AND.EX P0, PT, RZ, UR5, PT, P0 ;  /* 0x00000005ff007c0c */ /* 0x000fda000bf05300 */
[----:B------:R-:W-:Y:S05]  /*0e60*/  @!P0 BRA `(.L_x_10) ;  /* 0x00000000001c8947 */ /* 0x000fea0003800000 */
[----:B0-----:R-:W0:Y:S02]  /*0e70*/  LDC.64 R6, c[0x0][0x5a0] ;  /* 0x00016800ff067b82 */ /* 0x001e240000000a00 */
[----:B0-----:R-:W2:Y:S02]  /*0e80*/  LDG.E.64 R6, desc[UR44][R6.64] ;  /* 0x0000002c06067981 */ /* 0x001ea4000c1e1b00 */
[----:B--2---:R-:W-:-:S04]  /*0e90*/  ISETP.NE.U32.AND P0, PT, R6, RZ, PT ;  /* 0x000000ff0600720c */ /* 0x004fc80003f05070 */
[----:B------:R-:W-:-:S13]  /*0ea0*/  ISETP.NE.AND.EX P0, PT, R7, RZ, PT, P0 ;  /* 0x000000ff0700720c */ /* 0x000fda0003f05300 */
[----:B------:R-:W-:Y:S05]  /*0eb0*/  @!P0 BRA `(.L_x_10) ;  /* 0x0000000000088947 */ /* 0x000fea0003800000 */
[----:B-1----:R0:W5:Y:S01]  /*0ec0*/  LD.E R89, desc[UR44][R6.64] ;  /* 0x0000002c06597980 */ /* 0x002162000c101900 */
[----:B------:R-:W-:Y:S05]  /*0ed0*/  BRA `(.L_x_11) ;  /* 0x0000000000247947 */ /* 0x000fea0003800000 */
.L_x_10:
[----:B------:R-:W-:Y:S02]  /*0ee0*/  ULDC.64 UR4, c[0x0][0x590] ;  /* 0x0001640000047ab9 */ /* 0x000fe40000000a00 */
[----:B------:R-:W-:-:S04]  /*0ef0*/  ISETP.NE.U32.AND P0, PT, RZ, UR4, PT ;  /* 0x00000004ff007c0c */ /* 0x000fc8000bf05070 */
[----:B------:R-:W-:-:S13]  /*0f00*/  ISETP.NE.AND.EX P0, PT, RZ, UR5, PT, P0 ;  /* 0x00000005ff007c0c */ /* 0x000fda000bf05300 */
[----:B------:R-:W-:Y:S05]  /*0f10*/  @!P0 BRA `(.L_x_12) ;  /* 0x00000000000c8947 */ /* 0x000fea0003800000 */
[----:B0-----:R-:W1:Y:S02]  /*0f20*/  LDC.64 R6, c[0x0][0x590] ;  /* 0x00016400ff067b82 */ /* 0x001e640000000a00 */
[----:B-1----:R1:W5:Y:S01]  /*0f30*/  LDG.E R89, desc[UR44][R6.64] ;  /* 0x0000002c06597981 */ /* 0x002362000c1e1900 */
[----:B------:R-:W-:Y:S05]  /*0f40*/  BRA `(.L_x_11) ;  /* 0x0000000000087947 */ /* 0x000fea0003800000 */
.L_x_12:
[----:B------:R-:W-:Y:S02]  /*0f50*/  ULDC UR4, c[0x0][0x584] ;  /* 0x0001610000047ab9 */ /* 0x000fe40000000800 */
[----:B-1----:R-:W-:-:S07]  /*0f60*/  IMAD.U32 R89, RZ, RZ, UR4 ;  /* 0x00000004ff597e24 */ /* 0x002fce000f8e00ff */
.L_x_11:
[----:B------:R-:W-:-:S13]  /*0f70*/  LOP3.LUT P0, RZ, R0, 0xff, RZ, 0xc0, !PT ;  /* 0x000000ff00ff7812 */ /* 0x000fda000780c0ff */
[----:B------:R-:W-:Y:S05]  /*0f80*/  @!P0 EXIT ;  /* 0x000000000000894d */ /* 0x000fea0003800000 */
[----:B------:R-:W2:Y:S01]  /*0f90*/  LDC R94, c[0x0][0x658] ;  /* 0x00019600ff5e7b82 */ /* 0x000ea20000000800 */
[----:B------:R-:W-:Y:S01]  /*0fa0*/  ULDC.64 UR6, c[0x0][0x288] ;  /* 0x0000a20000067ab9 */ /* 0x000fe20000000a00 */
[----:B------:R-:W-:Y:S01]  /*0fb0*/  LOP3.LUT R14, R14, 0x1, RZ, 0xc0, !PT ;  /* 0x000000010e0e7812 */ /* 0x000fe200078ec0ff */
[----:B------:R-:W-:Y:S01]  /*0fc0*/  UIADD3 UR4, UR7, 0x7f, URZ ;  /* 0x0000007f07047890 */ /* 0x000fe2000fffe03f */
[----:B------:R-:W-:Y:S01]  /*0fd0*/  SHF.R.U32.HI R0, RZ, 0x2, R3 ;  /* 0x00000002ff007819 */ /* 0x000fe20000011603 */
[----:B01----:R-:W-:Y:S01]  /*0fe0*/  IMAD.MOV.U32 R7, RZ, RZ, -0x1 ;  /* 0xffffffffff077424 */ /* 0x003fe200078e00ff */
[----:B------:R-:W-:Y:S01]  /*0ff0*/  SHF.R.U32.HI R4, RZ, 0x1, R4 ;  /* 0x00000001ff047819 */ /* 0x000fe20000011604 */
[----:B------:R-:W-:Y:S01]  /*1000*/  USHF.R.S32.HI UR5, URZ, 0x1f, UR4 ;  /* 0x0000001f3f057899 */ /* 0x000fe20008011404 */
[----:B------:R-:W0:Y:S01]  /*1010*/  LDC.64 R90, c[0x0][0x5c8] ;  /* 0x00017200ff5a7b82 */ /* 0x000e220000000a00 */
[----:B------:R-:W-:Y:S01]  /*1020*/  IMAD.SHL.U32 R5, R14, 0x40, RZ ;  /* 0x000000400e057824 */ /* 0x000fe200078e00ff */
[----:B------:R-:W-:Y:S01]  /*1030*/  LOP3.LUT R0, R0, 0x7, RZ, 0xc0, !PT ;  /* 0x0000000700007812 */ /* 0x000fe200078ec0ff */
[----:B------:R-:W-:Y:S01]  /*1040*/  ULEA.HI UR5, UR5, UR4, URZ, 0x7 ;  /* 0x0000000405057291 */ /* 0x000fe2000f8f383f */
[----:B------:R-:W-:Y:S01]  /*1050*/  LOP3.LUT R23, R4, 0x30, RZ, 0xc0, !PT ;  /* 0x0000003004177812 */ /* 0x000fe200078ec0ff */
[----:B------:R-:W-:Y:S01]  /*1060*/  IMAD.MOV.U32 R9, RZ, RZ, 0x1 ;  /* 0x00000001ff097424 */ /* 0x000fe200078e00ff */
[--C-:B------:R-:W-:Y:S01]  /*1070*/  LOP3.LUT R22, R5, 0x40, R0.reuse, 0xe2, !PT ;  /* 0x0000004005167812 */ /* 0x100fe200078ee200 */
[----:B------:R-:W-:Y:S01]  /*1080*/  USHF.R.S32.HI UR41, URZ, 0x7, UR5 ;  /* 0x000000073f297899 */ /* 0x000fe20008011405 */
[----:B------:R-:W1:Y:S01]  /*1090*/  LDC R98, c[0x0][0x600] ;  /* 0x00018000ff627b82 */ /* 0x000e620000000800 */
[-C--:B------:R-:W-:Y:S01]  /*10a0*/  IADD3 R5, RZ, -R23.reuse, -R0 ;  /* 0x80000017ff057210 */ /* 0x080fe20007ffe800 */
[----:B------:R-:W-:Y:S01]  /*10b0*/  IMAD.U32 R6, RZ, RZ, UR6 ;  /* 0x00000006ff067e24 */ /* 0x000fe2000f8e00ff */
[C---:B------:R-:W-:Y:S01]  /*10c0*/  LOP3.LUT R95, R3.reuse, 0x3, RZ, 0xc0, !PT ;  /* 0x00000003035f7812 */ /* 0x040fe200078ec0ff */
[----:B------:R-:W-:Y:S01]  /*10d0*/  UISETP.LT.AND UP0, UPT, UR41, 0x1, UPT ;  /* 0x000000012900788c */ /* 0x000fe2000bf01270 */
[----:B------:R-:W-:Y:S01]  /*10e0*/  LOP3.LUT R97, R3, 0x80, RZ, 0xc0, !PT ;  /* 0x0000008003617812 */ /* 0x000fe200078ec0ff */
[----:B------:R-:W-:Y:S01]  /*10f0*/  IMAD R5, R14, -0x40, R5 ;  /* 0xffffffc00e057824 */ /* 0x000fe200078e0205 */
[----:B------:R-:W-:Y:S01]  /*1100*/  ULDC UR4, c[0x0][0x284] ;  /* 0x0000a10000047ab9 */ /* 0x000fe20000000800 */
[-C--:B--2---:R-:W-:Y:S01]  /*1110*/  SHF.L.U32 R7, R7, R94.reuse, RZ ;  /* 0x0000005e07077219 */ /* 0x084fe200000006ff */
[----:B------:R-:W-:Y:S01]  /*1120*/  USEL UR42, UR41, 0x1, UP0 ;  /* 0x00000001292a7887 */ /* 0x000fe20008000000 */
[----:B------:R-:W-:Y:S01]  /*1130*/  LOP3.LUT R22, R22, R23, RZ, 0xfc, !PT ;  /* 0x0000001716167212 */ /* 0x000fe200078efcff */
[----:B------:R-:W-:Y:S01]  /*1140*/  IMAD R95, R95, -0x2, R6 ;  /* 0xfffffffe5f5f7824 */ /* 0x000fe200078e0206 */
[----:B------:R-:W-:Y:S01]  /*1150*/  SHF.L.U32 R94, R9, R94, RZ ;  /* 0x0000005e095e7219 */ /* 0x000fe200000006ff */
[----:B------:R-:W-:Y:S01]  /*1160*/  IMAD.SHL.U32 R96, R3, 0x2, RZ ;  /* 0x0000000203607824 */ /* 0x000fe200078e00ff */
[----:B------:R-:W-:Y:S01]  /*1170*/  LOP3.LUT R116, R18, 0x1, RZ, 0xfc, !PT ;  /* 0x0000000112747812 */ /* 0x000fe200078efcff */
[----:B------:R-:W-:Y:S01]  /*1180*/  VIADD R100, R5, UR4 ;  /* 0x0000000405647c36 */ /* 0x000fe20008000000 */
[C-C-:B0-----:R-:W-:Y:S01]  /*1190*/  SHF.L.U64.HI R92, R90.reuse, 0x7, R91.reuse ;  /* 0x000000075a5c7819 */ /* 0x141fe2000001025b */
[----:B------:R-:W-:Y:S01]  /*11a0*/  IMAD.MOV.U32 R23, RZ, RZ, RZ ;  /* 0x000000ffff177224 */ /* 0x000fe200078e00ff */
[C---:B------:R-:W-:Y:S01]  /*11b0*/  SHF.L.U64.HI R93, R90.reuse, 0x3, R91 ;  /* 0x000000035a5d7819 */ /* 0x040fe2000001025b */
[C---:B------:R-:W-:Y:S01]  /*11c0*/  IMAD.SHL.U32 R91, R90.reuse, 0x80, RZ ;  /* 0x000000805a5b7824 */ /* 0x040fe200078e00ff */
[----:B------:R-:W-:Y:S01]  /*11d0*/  SHF.R.U32.HI R97, RZ, 0x7, R97 ;  /* 0x00000007ff617819 */ /* 0x000fe20000011661 */
[----:B------:R-:W-:Y:S01]  /*11e0*/  IMAD.SHL.U32 R90, R90, 0x8, RZ ;  /* 0x000000085a5a7824 */ /* 0x000fe200078e00ff */
[----:B------:R-:W-:Y:S01]  /*11f0*/  LOP3.LUT R99, RZ, R7, RZ, 0x33, !PT ;  /* 0x00000007ff637212 */ /* 0x000fe200078e33ff */
[----:B------:R-:W-:Y:S01]  /*1200*/  UIADD3 UR42, UR41, -UR42, URZ ;  /* 0x8000002a292a7290 */ /* 0x000fe2000fffe03f */
[----:B-1----:R-:W-:Y:S01]  /*1210*/  VIADD R98, R98, 0xffffffff ;  /* 0xffffffff62627836 */ /* 0x002fe20000000000 */
[----:B------:R-:W-:Y:S01]  /*1220*/  UMOV UR36, URZ ;  /* 0x0000003f00247c82 */ /* 0x000fe20008000000 */
[----:B------:R-:W-:-:S09]  /*1230*/  UMOV UR40, URZ ;  /* 0x0000003f00287c82 */ /* 0x000fd20008000000 */
.L_x_156:
[----:B0-----:R-:W0:Y:S01]  /*1240*/  SHFL.IDX PT, R0, R97, RZ, 0x1f ;  /* 0x00001fff61007589 */ /* 0x001e2200000e0000 */
[----:B-1----:R-:W1:Y:S01]  /*1250*/  S2UR UR7, SR_CgaCtaId ;  /* 0x00000000000779c3 */ /* 0x002e620000008800 */
[----:B------:R-:W-:Y:S01]  /*1260*/  UMOV UR6, 0x400 ;  /* 0x0000040000067882 */ /* 0x000fe20000000000 */
[----:B0-----:R-:W-:Y:S01]  /*1270*/  R2UR UR4, R0 ;  /* 0x00000000000472ca */ /* 0x001fe200000e0000 */
[----:B-1----:R-:W-:-:S12]  /*1280*/  ULEA UR46, UR7, UR6, 0x18 ;  /* 0x00000006072e7291 */ /* 0x002fd8000f8ec03f */
[----:B------:R-:W-:-:S04]  /*1290*/  ULEA.HI UR5, UR4, UR4, URZ, 0x1 ;  /* 0x0000000404057291 */ /* 0x000fc8000f8f083f */
[----:B------:R-:W-:-:S04]  /*12a0*/  ULOP3.LUT UR5, UR5, 0x7fffe, URZ, 0xc0, !UPT ;  /* 0x0007fffe05057892 */ /* 0x000fc8000f8ec03f */
[----:B------:R-:W-:-:S03]  /*12b0*/  UIADD3 UR5, UR4, -UR5, URZ ;  /* 0x8000000504057290 */ /* 0x000fc6000fffe03f */
[----:B------:R-:W-:Y:S01]  /*12c0*/  ULDC UR4, c[0x0][0x28c] ;  /* 0x0000a30000047ab9 */ /* 0x000fe20000000800 */
[----:B------:R-:W-:Y:S01]  /*12d0*/  ULEA UR5, UR5, UR46, 0xd ;  /* 0x0000002e05057291 */ /* 0x000fe2000f8e683f */
[----:B------:R-:W-:-:S03]  /*12e0*/  ISETP.LT.AND P0, PT, RZ, UR4, PT ;  /* 0x00000004ff007c0c */ /* 0x000fc6000bf01270 */
[----:B------:R-:W-:-:S04]  /*12f0*/  UIADD3 UR5, UR5, 0x180, URZ ;  /* 0x0000018005057890 */ /* 0x000fc8000fffe03f */
[----:B------:R-:W-:-:S04]  /*1300*/  USHF.R.U32.HI UR5, URZ, 0x4, UR5 ;  /* 0x000000043f057899 */ /* 0x000fc80008011605 */
[----:B------:R-:W-:-:S04]  /*1310*/  ULOP3.LUT UR5, UR5, 0x3fff, URZ, 0xc0, !UPT ;  /* 0x00003fff05057892 */ /* 0x000fc8000f8ec03f */
[----:B------:R-:W-:Y:S01]  /*1320*/  ULOP3.LUT UR43, UR5, 0x10000, URZ, 0xfc, !UPT ;  /* 0x00010000052b7892 */ /* 0x000fe2000f8efc3f */
[----:B--234-:R-:W-:Y:S11]  /*1330*/  @P0 BRA `(.L_x_13) ;  /* 0x0000000000400947 */ /* 0x01cff60003800000 */
[----:B------:R-:W-:Y:S01]  /*1340*/  MOV R0, 0x0 ;  /* 0x0000000000007802 */ /* 0x000fe20000000f00 */
[----:B------:R-:W-:Y:S01]  /*1350*/  ULDC.64 UR4, c[0x4][0x68] ;  /* 0x01001a0000047ab9 */ /* 0x000fe20000000a00 */
[----:B------:R-:W-:Y:S01]  /*1360*/  ULDC.64 UR6, c[0x4][0x8] ;  /* 0x0100020000067ab9 */ /* 0x000fe20000000a00 */
[----:B------:R-:W-:Y:S01]  /*1370*/  IMAD.U32 R4, RZ, RZ, UR4 ;  /* 0x00000004ff047e24 */ /* 0x000fe2000f8e00ff */
[----:B------:R0:W1:Y:S01]  /*1380*/  LDC.64 R14, c[0x4][R0] ;  /* 0x01000000000e7b82 */ /* 0x0000620000000a00 */
[----:B------:R-:W-:Y:S01]  /*1390*/  IMAD.U32 R5, RZ, RZ, UR5 ;  /* 0x00000005ff057e24 */ /* 0x000fe2000f8e00ff */
[----:B------:R-:W-:Y:S01]  /*13a0*/  ULDC.64 UR4, c[0x4][0x70] ;  /* 0x01001c0000047ab9 */ /* 0x000fe20000000a00 */
[----:B------:R-:W-:Y:S02]  /*13b0*/  IMAD.U32 R10, RZ, RZ, UR6 ;  /* 0x00000006ff0a7e24 */ /* 0x000fe4000f8e00ff */
[----:B------:R-:W-:Y:S02]  /*13c0*/  IMAD.U32 R6, RZ, RZ, UR4 ;  /* 0x00000004ff067e24 */ /* 0x000fe4000f8e00ff */
[----:B------:R-:W-:-:S02]  /*13d0*/  IMAD.U32 R7, RZ, RZ, UR5 ;  /* 0x00000005ff077e24 */ /* 0x000fc4000f8e00ff */
[----:B------:R-:W-:Y:S02]  /*13e0*/  IMAD.U32 R11, RZ, RZ, UR7 ;  /* 0x00000007ff0b7e24 */ /* 0x000fe4000f8e00ff */
[----:B------:R-:W-:Y:S02]  /*13f0*/  IMAD.MOV.U32 R8, RZ, RZ, 0x1e1 ;  /* 0x000001e1ff087424 */ /* 0x000fe400078e00ff */
[----:B------:R-:W-:Y:S02]  /*1400*/  IMAD.MOV.U32 R12, RZ, RZ, 0x1 ;  /* 0x00000001ff0c7424 */ /* 0x000fe400078e00ff */
[----:B0-----:R-:W-:-:S07]  /*1410*/  IMAD.MOV.U32 R13, RZ, RZ, RZ ;  /* 0x000000ffff0d7224 */ /* 0x001fce00078e00ff */
[----:B------:R-:W-:-:S07]  /*1420*/  LEPC R20, `(.L_x_13) ;  /* 0x000000001014794e */ /* 0x000fce0000000000 */
[----:B-1---5:R-:W-:Y:S05]  /*1430*/  CALL.ABS.NOINC R14 ;  /* 0x000000000e007343 */ /* 0x022fea0003c00000 */
.L_x_13:
[----:B------:R-:W-:-:S13]  /*1440*/  ISETP.NE.AND P0, PT, R116, 0x3, PT ;  /* 0x000000037400780c */ /* 0x000fda0003f05270 */
[----:B------:R-:W-:Y:S05]  /*1450*/  @!P0 BRA `(.L_x_14) ;  /* 0x0000000000048947 */ /* 0x000fea0003800000 */
[----:B------:R-:W-:Y:S01]  /*1460*/  BPT.TRAP 0x1 ;  /* 0x000000040000795c */ /* 0x000fe20000300000 */
.L_x_14:
[----:B------:R-:W-:Y:S02]  /*1470*/  IMAD.U32 R3, RZ, RZ, UR40 ;  /* 0x00000028ff037e24 */ /* 0x000fe4000f8e00ff */
[----:B------:R-:W-:-:S03]  /*1480*/  IMAD.U32 R0, RZ, RZ, UR36 ;  /* 0x00000024ff007e24 */ /* 0x000fc6000f8e00ff */
[----:B------:R-:W-:Y:S02]  /*1490*/  LEA R3, R3, UR46, 0x3 ;  /* 0x0000002e03037c11 */ /* 0x000fe4000f8e18ff */
[----:B------:R-:W-:-:S04]  /*14a0*/  SHF.L.U32 R0, R0, 0x1f, RZ ;  /* 0x0000001f00007819 */ /* 0x000fc800000006ff */
[----:B------:R0:W1:Y:S01]  /*14b0*/  SYNCS.PHASECHK.TRANS64.TRYWAIT P1, [R3+URZ], R0 ;  /* 0x00000000030075a7 */ /* 0x000062000802017f */
[----:B------:R-:W-:Y:S05]  /*14c0*/  @!P0 BRA `(.L_x_15) ;  /* 0x0000000000048947 */ /* 0x000fea0003800000 */
[----:B------:R-:W-:Y:S01]  /*14d0*/  BPT.TRAP 0x1 ;  /* 0x000000040000795c */ /* 0x000fe20000300000 */
.L_x_15:
[----:B------:R-:W-:-:S05]  /*14e0*/  IMAD.U32 R4, RZ, RZ, UR42 ;  /* 0x0000002aff047e24 */ /* 0x000fca000f8e00ff */
[----:B------:R-:W-:Y:S01]  /*14f0*/  ISETP.GE.AND P2, PT, R4, 0x1, PT ;  /* 0x000000010400780c */ /* 0x000fe20003f46270 */
[----:B-1----:R-:W-:-:S12]  /*1500*/  @P1 BRA `(.L_x_16) ;  /* 0x0000000000081947 */ /* 0x002fd80003800000 */
[----:B------:R-:W1:Y:S02]  /*1510*/  SYNCS.PHASECHK.TRANS64.TRYWAIT P1, [R3+URZ], R0 ;  /* 0x00000000030075a7 */ /* 0x000e64000802017f */
[----:B-1----:R-:W-:Y:S05]  /*1520*/  @!P1 BRA `(.L_x_17) ;  /* 0x0000008800109947 */ /* 0x002fea0003800000 */
.L_x_16:
[----:B------:R-:W-:Y:S05]  /*1530*/  WARPSYNC.ALL ;  /* 0x0000000000007948 */ /* 0x000fea0003800000 */
[----:B------:R-:W-:Y:S01]  /*1540*/  UIADD3 UR4, UR46, 0xc0180, URZ ;  /* 0x000c01802e047890 */ /* 0x000fe2000fffe03f */
[----:B------:R-:W-:Y:S01]  /*1550*/  WARPGROUP.ARRIVE ;  /* 0x00000000000079c5 */ /* 0x000fe20000000000 */
[----:B------:R-:W-:Y:S02]  /*1560*/  ULEA UR6, UR40, UR43, 0xd ;  /* 0x0000002b28067291 */ /* 0x000fe4000f8e683f */
[----:B------:R-:W-:Y:S01]  /*1570*/  USHF.R.U32.HI UR4, URZ, 0x4, UR4 ;  /* 0x000000043f047899 */ /* 0x000fe20008011604 */
[----:B------:R-:W-:Y:S01]  /*1580*/  UMOV UR13, 0x40000040 ;  /* 0x40000040000d7882 */ /* 0x000fe20000000000 */
[----:B------:R-:W-:-:S02]  /*1590*/  UMOV UR15, 0x40000040 ;  /* 0x40000040000f7882 */ /* 0x000fc40000000000 */
[----:B------:R-:W-:Y:S01]  /*15a0*/  ULOP3.LUT UR4, UR4, 0x3fff, URZ, 0xc0, !UPT ;  /* 0x00003fff04047892 */ /* 0x000fe2000f8ec03f */
[----:B------:R-:W-:Y:S01]  /*15b0*/  UMOV UR12, UR6 ;  /* 0x00000006000c7c82 */ /* 0x000fe20008000000 */
[----:B------:R-:W-:Y:S02]  /*15c0*/  UIADD3 UR5, UR6, 0x400, URZ ;  /* 0x0000040006057890 */ /* 0x000fe4000fffe03f */
[----:B------:R-:W-:Y:S02]  /*15d0*/  ULOP3.LUT UR8, UR4, 0x10000, URZ, 0xfc, !UPT ;  /* 0x0001000004087892 */ /* 0x000fe4000f8efc3f */
[----:B------:R-:W-:Y:S02]  /*15e0*/  UIADD3 UR7, UR6, 0x1806, URZ ;  /* 0x0000180606077890 */ /* 0x000fe4000fffe03f */
[----:B------:R-:W-:Y:S02]  /*15f0*/  ULEA UR4, UR40, UR8, 0xb ;  /* 0x0000000828047291 */ /* 0x000fe4000f8e583f */
[----:B------:R-:W-:-:S02]  /*1600*/  UIADD3 UR10, UR6, 0x1c06, URZ ;  /* 0x00001c06060a7890 */ /* 0x000fc4000fffe03f */
[----:B------:R-:W-:-:S03]  /*1610*/  UIADD3 UR9, UR4, 0x606, URZ ;  /* 0x0000060604097890 */ /* 0x000fc6000fffe03f */
[----:B------:R-:W-:Y:S02]  /*1620*/  UMOV UR14, UR4 ;  /* 0x00000004000e7c82 */ /* 0x000fe40008000000 */
[----:B------:R-:W-:Y:S01]  /*1630*/  HGMMA.64x64x8.F32.TF32 R56, gdesc[UR12], RZ, !UPT, gsb0 ;  /* 0x04e000000c3879f0 */ /* 0x000fe2000c0028ff */
[----:B------:R-:W-:Y:S01]  /*1640*/  UMOV UR12, UR5 ;  /* 0x00000005000c7c82 */ /* 0x000fe20008000000 */
[----:B------:R-:W-:Y:S01]  /*1650*/  UMOV UR13, 0x40000040 ;  /* 0x40000040000d7882 */ /* 0x000fe20000000000 */
[----:B------:R-:W-:Y:S01]  /*1660*/  UIADD3 UR5, UR6, 0x402, URZ ;  /* 0x0000040206057890 */ /* 0x000fe2000fffe03f */
[----:B------:R-:W-:Y:S02]  /*1670*/  WARPGROUP.DEPBAR.LE gsb0, 0x0 ;  /* 0x00008000000079c5 */ /* 0x000fe40000010000 */
[----:B------:R-:W-:-:S06]  /*1680*/  WARPGROUP.ARRIVE ;  /* 0x00000000000079c5 */ /* 0x000fcc0000000000 */
[----:B------:R-:W-:Y:S01]  /*1690*/  HGMMA.64x64x8.F32.TF32 R24, gdesc[UR12], RZ, !UPT, gsb0 ;  /* 0x04e000000c1879f0 */ /* 0x000fe2000c0028ff */
[----:B------:R-:W-:Y:S02]  /*16a0*/  UIADD3 UR12, UR6, 0x2, URZ ;  /* 0x00000002060c7890 */ /* 0x000fe4000fffe03f */
[----:B------:R-:W-:Y:S01]  /*16b0*/  UIADD3 UR14, UR4, 0x2, URZ ;  /* 0x00000002040e7890 */ /* 0x000fe2000fffe03f */
[----:B------:R-:W-:Y:S01]  /*16c0*/  UMOV UR13, 0x40000040 ;  /* 0x40000040000d7882 */ /* 0x000fe20000000000 */
[----:B------:R-:W-:Y:S01]  /*16d0*/  UMOV UR15, 0x40000040 ;  /* 0x40000040000f7882 */ /* 0x000fe20000000000 */
[----:B------:R-:W-:Y:S02]  /*16e0*/  WARPGROUP.DEPBAR.LE gsb0, 0x0 ;  /* 0x00008000000079c5 */ /* 0x000fe40000010000 */
[----:B------:R-:W-:-:S06]  /*16f0*/  WARPGROUP.ARRIVE ;  /* 0x00000000000079c5 */ /* 0x000fcc0000000000 */
[----:B------:R-:W-:Y:S01]  /*1700*/  HGMMA.64x64x8.F32.TF32 R56, gdesc[UR12], R56, gsb0 ;  /* 0x04e000000c3879f0 */ /* 0x000fe20008002838 */
[----:B------:R-:W-:Y:S01]  /*1710*/  UMOV UR12, UR5 ;  /* 0x00000005000c7c82 */ /* 0x000fe20008000000 */
[----:B------:R-:W-:Y:S01]  /*1720*/  UMOV UR13, 0x40000040 ;  /* 0x40000040000d7882 */ /* 0x000fe20000000000 */
[----:B------:R-:W-:Y:S01]  /*1730*/  UIADD3 UR5, UR6, 0x404, URZ ;  /* 0x0000040406057890 */ /* 0x000fe2000fffe03f */
[----:B------:R-:W-:Y:S02]  /*1740*/  WARPGROUP.DEPBAR.LE gsb0, 0x0 ;  /* 0x00008000000079c5 */ /* 0x000fe40000010000 */
[----:B------:R-:W-:-:S06]  /*1750*/  WARPGROUP.ARRIVE ;  /* 0x00000000000079c5 */ /* 0x000fcc0000000000 */
[----:B------:R-:W-:Y:S01]  /*1760*/  HGMMA.64x64x8.F32.TF32 R24, gdesc[UR12], R24, gsb0 ;  /* 0x04e000000c1879f0 */ /* 0x000fe20008002818 */
        /* <DEDUP_REMOVED lines=160> */
[----:B------:R-:W-:Y:S01]  /*2170*/  UMOV UR4, UR7 ;  /* 0x0000000700047c82 */ /* 0x000fe20008000000 */
[----:B------:R-:W-:Y:S01]  /*2180*/  UMOV UR6, UR9 ;  /* 0x0000000900067c82 */ /* 0x000fe20008000000 */
[----:B------:R-:W-:Y:S01]  /*2190*/  UMOV UR7, 0x40000040 ;  /* 0x4000004000077882 */ /* 0x000fe20000000000 */
[----:B------:R-:W-:Y:S02]  /*21a0*/  WARPGROUP.DEPBAR.LE gsb0, 0x0 ;  /* 0x00008000000079c5 */ /* 0x000fe40000010000 */
[----:B------:R-:W-:-:S06]  /*21b0*/  WARPGROUP.ARRIVE ;  /* 0x00000000000079c5 */ /* 0x000fcc0000000000 */
[----:B------:R-:W-:Y:S01]  /*21c0*/  HGMMA.64x64x8.F32.TF32 R56, gdesc[UR12], R56, gsb0 ;  /* 0x04e000000c3879f0 */ /* 0x000fe20008002838 */
[----:B------:R-:W-:Y:S01]  /*21d0*/  UMOV UR12, UR5 ;  /* 0x00000005000c7c82 */ /* 0x000fe20008000000 */
[----:B------:R-:W-:Y:S01]  /*21e0*/  UMOV UR13, 0x40000040 ;  /* 0x40000040000d7882 */ /* 0x000fe20000000000 */
[----:B------:R-:W-:Y:S01]  /*21f0*/  UMOV UR5, 0x40000040 ;  /* 0x4000004000057882 */ /* 0x000fe20000000000 */
[----:B------:R-:W-:Y:S02]  /*2200*/  WARPGROUP.DEPBAR.LE gsb0, 0x0 ;  /* 0x00008000000079c5 */ /* 0x000fe40000010000 */
[----:B------:R-:W-:-:S06]  /*2210*/  WARPGROUP.ARRIVE ;  /* 0x00000000000079c5 */ /* 0x000fcc0000000000 */
[----:B------:R-:W-:Y:S03]  /*2220*/  HGMMA.64x64x8.F32.TF32 R24, gdesc[UR12], R24, gsb0 ;  /* 0x04e000000c1879f0 */ /* 0x000fe60008002818 */
[----:B------:R-:W-:Y:S02]  /*2230*/  WARPGROUP.DEPBAR.LE gsb0, 0x0 ;  /* 0x00008000000079c5 */ /* 0x000fe40000010000 */
[----:B------:R-:W-:-:S06]  /*2240*/  WARPGROUP.ARRIVE ;  /* 0x00000000000079c5 */ /* 0x000fcc0000000000 */
[----:B------:R-:W-:Y:S01]  /*2250*/  HGMMA.64x64x8.F32.TF32 R56, gdesc[UR4], R56, gsb0 ;  /* 0x04e00000043879f0 */ /* 0x000fe20008002838 */
[----:B------:R-:W-:Y:S01]  /*2260*/  UMOV UR4, UR10 ;  /* 0x0000000a00047c82 */ /* 0x000fe20008000000 */
[----:B------:R-:W-:Y:S01]  /*2270*/  UMOV UR5, 0x40000040 ;  /* 0x4000004000057882 */ /* 0x000fe20000000000 */
[----:B------:R-:W-:Y:S02]  /*2280*/  WARPGROUP.DEPBAR.LE gsb0, 0x0 ;  /* 0x00008000000079c5 */ /* 0x000fe40000010000 */
[----:B------:R-:W-:-:S06]  /*2290*/  WARPGROUP.ARRIVE ;  /* 0x00000000000079c5 */ /* 0x000fcc0000000000 */
[----:B------:R-:W-:Y:S03]  /*22a0*/  HGMMA.64x64x8.F32.TF32 R24, gdesc[UR4], R24, gsb0 ;  /* 0x04e00000041879f0 */ /* 0x000fe60008002818 */
[----:B------:R-:W-:Y:S02]  /*22b0*/  WARPGROUP.DEPBAR.LE gsb0, 0x0 ;  /* 0x00008000000079c5 */ /* 0x000fe40000010000 */
[----:B------:R-:W-:Y:S05]  /*22c0*/  @!P2 BRA `(.L_x_18) ;  /* 0x0000000c00eca947 */ /* 0x000fea0003800000 */
[----:B------:R-:W-:Y:S01]  /*22d0*/  UIADD3 UR9, UR40, 0x1, URZ ;  /* 0x0000000128097890 */ /* 0x000fe2000fffe03f */
[----:B01----:R-:W-:Y:S01]  /*22e0*/  IMAD.U32 R0, RZ, RZ, UR42 ;  /* 0x0000002aff007e24 */ /* 0x003fe2000f8e00ff */
[----:B------:R-:W-:Y:S02]  /*22f0*/  UMOV UR10, UR40 ;  /* 0x00000028000a7c82 */ /* 0x000fe40008000000 */
[----:B------:R-:W-:-:S04]  /*2300*/  UISETP.NE.AND UP0, UPT, UR9, 0x6, UPT ;  /* 0x000000060900788c */ /* 0x000fc8000bf05270 */
[----:B------:R-:W-:Y:S02]  /*2310*/  USEL UR4, URZ, 0x1, UP0 ;  /* 0x000000013f047887 */ /* 0x000fe40008000000 */
[----:B------:R-:W-:Y:S02]  /*2320*/  USEL UR9, UR9, URZ, UP0 ;  /* 0x0000003f09097287 */ /* 0x000fe40008000000 */
[----:B------:R-:W-:-:S06]  /*2330*/  ULOP3.LUT UR4, UR36, UR4, URZ, 0x3c, !UPT ;  /* 0x0000000424047292 */ /* 0x000fcc000f8e3c3f */
[----:B------:R-:W-:-:S07]  /*2340*/  IMAD.U32 R5, RZ, RZ, UR4 ;  /* 0x00000004ff057e24 */ /* 0x000fce000f8e00ff */
.L_x_25:
[----:B01----:R-:W-:Y:S05]  /*2350*/  @!P0 BRA `(.L_x_19) ;  /* 0x0000000000048947 */ /* 0x003fea0003800000 */
[----:B------:R-:W-:Y:S01]  /*2360*/  BPT.TRAP 0x1 ;  /* 0x000000040000795c */ /* 0x000fe20000300000 */
.L_x_19:
[----:B------:R-:W0:Y:S01]  /*2370*/  S2UR UR4, SR_CgaCtaId ;  /* 0x00000000000479c3 */ /* 0x000e220000008800 */
[----:B------:R-:W-:Y:S01]  /*2380*/  UMOV UR11, 0x400 ;  /* 0x00000400000b7882 */ /* 0x000fe20000000000 */
[----:B------:R-:W-:Y:S01]  /*2390*/  SHF.L.U32 R3, R5, 0x1f, RZ ;  /* 0x0000001f05037819 */ /* 0x000fe200000006ff */
[----:B0-----:R-:W-:-:S04]  /*23a0*/  ULEA UR11, UR4, UR11, 0x18 ;  /* 0x0000000b040b7291 */ /* 0x001fc8000f8ec03f */
[----:B------:R-:W-:-:S09]  /*23b0*/  ULEA UR4, UR9, UR11, 0x3 ;  /* 0x0000000b09047291 */ /* 0x000fd2000f8e183f */
[----:B------:R0:W1:Y:S01]  /*23c0*/  SYNCS.PHASECHK.TRANS64.TRYWAIT P1, [UR4], R3 ;  /* 0x00000003ff0075a7 */ /* 0x0000620008020144 */
[----:B------:R-:W-:Y:S05]  /*23d0*/  @!P0 BRA `(.L_x_20) ;  /* 0x0000000000048947 */ /* 0x000fea0003800000 */
[----:B------:R-:W-:Y:S01]  /*23e0*/  BPT.TRAP 0x1 ;  /* 0x000000040000795c */ /* 0x000fe20000300000 */
.L_x_20:
[----:B-1----:R-:W-:Y:S05]  /*23f0*/  @P1 BRA `(.L_x_21) ;  /* 0x0000000000081947 */ /* 0x002fea0003800000 */
[----:B------:R-:W1:Y:S02]  /*2400*/  SYNCS.PHASECHK.TRANS64.TRYWAIT P1, [UR4], R3 ;  /* 0x00000003ff0075a7 */ /* 0x000e640008020144 */
[----:B-1----:R-:W-:Y:S05]  /*2410*/  @!P1 BRA `(.L_x_22) ;  /* 0x0000007800689947 */ /* 0x002fea0003800000 */
.L_x_21:
[----:B------:R-:W-:Y:S01]  /*2420*/  ULEA UR13, UR9, UR8, 0xb ;  /* 0x00000008090d7291 */ /* 0x000fe2000f8e583f */
[----:B------:R-:W-:Y:S01]  /*2430*/  WARPGROUP.ARRIVE ;  /* 0x00000000000079c5 */ /* 0x000fe20000000000 */
[----:B------:R-:W-:Y:S01]  /*2440*/  ULEA UR12, UR9, UR43, 0xd ;  /* 0x0000002b090c7291 */ /* 0x000fe2000f8e683f */
[----:B------:R-:W-:Y:S01]  /*2450*/  UMOV UR7, 0x40000040 ;  /* 0x4000004000077882 */ /* 0x000fe20000000000 */
[----:B------:R-:W-:Y:S02]  /*2460*/  UMOV UR5, 0x40000040 ;  /* 0x4000004000057882 */ /* 0x000fe40000000000 */
[----:B------:R-:W-:Y:S01]  /*2470*/  UIADD3 UR14, UR12, 0x400, URZ ;  /* 0x000004000c0e7890 */ /* 0x000fe2000fffe03f */
[----:B------:R-:W-:Y:S02]  /*2480*/  UMOV UR6, UR13 ;  /* 0x0000000d00067c82 */ /* 0x000fe40008000000 */
[----:B------:R-:W-:Y:S02]  /*2490*/  UMOV UR4, UR12 ;  /* 0x0000000c00047c82 */ /* 0x000fe40008000000 */
[----:B------:R-:W-:Y:S01]  /*24a0*/  HGMMA.64x64x8.F32.TF32 R56, gdesc[UR4], R56, gsb0 ;  /* 0x04e00000043879f0 */ /* 0x000fe20008002838 */
[----:B------:R-:W-:Y:S01]  /*24b0*/  UMOV UR5, 0x40000040 ;  /* 0x4000004000057882 */ /* 0x000fe20000000000 */
[----:B------:R-:W-:Y:S01]  /*24c0*/  UMOV UR4, UR14 ;  /* 0x0000000e00047c82 */ /* 0x000fe20008000000 */
[----:B------:R-:W-:Y:S01]  /*24d0*/  UIADD3 UR14, UR12, 0x402, URZ ;  /* 0x000004020c0e7890 */ /* 0x000fe2000fffe03f */
[----:B------:R-:W-:-:S02]  /*24e0*/  WARPGROUP.DEPBAR.LE gsb0, 0x0 ;  /* 0x00008000000079c5 */ /* 0x000fc40000010000 */
        /* <DEDUP_REMOVED lines=180> */
[----:B------:R-:W-:Y:S02]  /*3030*/  WARPGROUP.DEPBAR.LE gsb0, 0x0 ;  /* 0x00008000000079c5 */ /* 0x000fe40000010000 */
[----:B------:R-:W-:-:S06]  /*3040*/  WARPGROUP.ARRIVE ;  /* 0x00000000000079c5 */ /* 0x000fcc0000000000 */
[----:B------:R-:W-:Y:S01]  /*3050*/  HGMMA.64x64x8.F32.TF32 R24, gdesc[UR4], R24, gsb0 ;  /* 0x04e00000041879f0 */ /* 0x000fe20008002818 */
[----:B------:R-:W-:Y:S02]  /*3060*/  UIADD3 UR6, UR13, 0x606, URZ ;  /* 0x000006060d067890 */ /* 0x000fe4000fffe03f */
[----:B------:R-:W-:Y:S01]  /*3070*/  UIADD3 UR4, UR12, 0x1806, URZ ;  /* 0x000018060c047890 */ /* 0x000fe2000fffe03f */
[----:B------:R-:W-:Y:S01]  /*3080*/  UMOV UR7, 0x40000040 ;  /* 0x4000004000077882 */ /* 0x000fe20000000000 */
[----:B------:R-:W-:Y:S01]  /*3090*/  UMOV UR5, 0x40000040 ;  /* 0x4000004000057882 */ /* 0x000fe20000000000 */
[----:B------:R-:W-:Y:S01]  /*30a0*/  UIADD3 UR12, UR12, 0x1c06, URZ ;  /* 0x00001c060c0c7890 */ /* 0x000fe2000fffe03f */
        /* <DEDUP_REMOVED lines=10> */
[----:B------:R-:W-:Y:S01]  /*3150*/  BPT.TRAP 0x1 ;  /* 0x000000040000795c */ /* 0x000fe20000300000 */
.L_x_23:
[----:B------:R-:W-:Y:S01]  /*3160*/  ULEA UR11, UR10, UR11, 0x3 ;  /* 0x0000000b0a0b7291 */ /* 0x000fe2000f8e183f */
[----:B------:R-:W-:-:S03]  /*3170*/  ISETP.GT.U32.AND P1, PT, R18, 0x1, PT ;  /* 0x000000011200780c */ /* 0x000fc60003f24070 */
[----:B------:R-:W-:-:S04]  /*3180*/  UIADD3 UR11, UR11, 0x30, URZ ;  /* 0x000000300b0b7890 */ /* 0x000fc8000fffe03f */
[----:B------:R-:W-:-:S09]  /*3190*/  UPRMT UR11, URZ, 0x654, UR11 ;  /* 0x000006543f0b7896 */ /* 0x000fd2000800000b */
[----:B------:R-:W-:Y:S01]  /*31a0*/  SYNCS.ARRIVE.TRANS64.RED.A1T0 RZ, [UR11], RZ ;  /* 0x000000ffffff79a7 */ /* 0x000fe2000810040b */
[----:B------:R-:W-:Y:S05]  /*31b0*/  @P1 BRA `(.L_x_24) ;  /* 0x0000000000041947 */ /* 0x000fea0003800000 */
[----:B------:R-:W-:Y:S01]  /*31c0*/  BPT.TRAP 0x1 ;  /* 0x000000040000795c */ /* 0x000fe20000300000 */
.L_x_24:
[----:B------:R-:W-:Y:S01]  /*31d0*/  UIADD3 UR9, UR9, 0x1, URZ ;  /* 0x0000000109097890 */ /* 0x000fe2000fffe03f */
[C---:B------:R-:W-:Y:S01]  /*31e0*/  ISETP.GT.AND P1, PT, R0.reuse, 0x1, PT ;  /* 0x000000010000780c */ /* 0x040fe20003f24270 */
[----:B------:R-:W-:Y:S01]  /*31f0*/  UIADD3 UR10, UR10, 0x1, URZ ;  /* 0x000000010a0a7890 */ /* 0x000fe2000fffe03f */
[----:B------:R-:W-:Y:S01]  /*3200*/  VIADD R0, R0, 0xffffffff ;  /* 0xffffffff00007836 */ /* 0x000fe20000000000 */
[----:B------:R-:W-:Y:S02]  /*3210*/  UISETP.NE.AND UP0, UPT, UR9, 0x6, UPT ;  /* 0x000000060900788c */ /* 0x000fe4000bf05270 */
[----:B------:R-:W-:Y:S02]  /*3220*/  UISETP.NE.AND UP1, UPT, UR10, 0x6, UPT ;  /* 0x000000060a00788c */ /* 0x000fe4000bf25270 */
[----:B------:R-:W-:Y:S02]  /*3230*/  USEL UR4, URZ, 0x1, UP0 ;  /* 0x000000013f047887 */ /* 0x000fe40008000000 */
[----:B------:R-:W-:-:S02]  /*3240*/  USEL UR9, UR9, URZ, UP0 ;  /* 0x0000003f09097287 */ /* 0x000fc40008000000 */
[----:B------:R-:W-:Y:S02]  /*3250*/  USEL UR10, UR10, URZ, UP1 ;  /* 0x0000003f0a0a7287 */ /* 0x000fe40008800000 */
[----:B------:R-:W-:Y:S01]  /*3260*/  LOP3.LUT R5, R5, UR4, RZ, 0x3c, !PT ;  /* 0x0000000405057c12 */ /* 0x000fe2000f8e3cff */
[----:B------:R-:W-:Y:S09]  /*3270*/  @P1 BRA `(.L_x_25) ;  /* 0xfffffff000341947 */ /* 0x000ff2000383ffff */
.L_x_18:
[----:B01----:R-:W0:Y:S02]  /*3280*/  LDC R0, c[0x0][0x28c] ;  /* 0x0000a300ff007b82 */ /* 0x003e240000000800 */
[----:B0-----:R-:W-:-:S13]  /*3290*/  ISETP.GE.AND P1, PT, R0, 0x1, PT ;  /* 0x000000010000780c */ /* 0x001fda0003f26270 */
[----:B------:R-:W-:Y:S05]  /*32a0*/  @!P1 BRA `(.L_x_26) ;  /* 0x0000000000409947 */ /* 0x000fea0003800000 */
[----:B------:R-:W-:Y:S05]  /*32b0*/  @!P0 BRA `(.L_x_27) ;  /* 0x0000000000048947 */ /* 0x000fea0003800000 */
[----:B------:R-:W-:Y:S01]  /*32c0*/  BPT.TRAP 0x1 ;  /* 0x000000040000795c */ /* 0x000fe20000300000 */
.L_x_27:
[----:B------:R-:W0:Y:S01]  /*32d0*/  S2UR UR7, SR_CgaCtaId ;  /* 0x00000000000779c3 */ /* 0x000e220000008800 */
[----:B------:R-:W-:Y:S01]  /*32e0*/  UIADD3 UR6, UR42, UR40, URZ ;  /* 0x000000282a067290 */ /* 0x000fe2000fffe03f */
[----:B------:R-:W-:-:S03]  /*32f0*/  ISETP.GT.U32.AND P0, PT, R18, 0x1, PT ;  /* 0x000000011200780c */ /* 0x000fc60003f04070 */
[----:B------:R-:W-:-:S04]  /*3300*/  UIMAD.WIDE.U32 UR4, UR6, -0x55555555, URZ ;  /* 0xaaaaaaab060478a5 */ /* 0x000fc8000f8e003f */
[----:B------:R-:W-:-:S03]  /*3310*/  USHF.R.U32.HI UR4, URZ, 0x2, UR5 ;  /* 0x000000023f047899 */ /* 0x000fc60008011605 */
[----:B------:R-:W-:Y:S01]  /*3320*/  UMOV UR5, 0x400 ;  /* 0x0000040000057882 */ /* 0x000fe20000000000 */
[----:B------:R-:W-:Y:S02]  /*3330*/  UIMAD UR6, UR4, -0x6, UR6 ;  /* 0xfffffffa040678a4 */ /* 0x000fe4000f8e0206 */
[----:B0-----:R-:W-:-:S04]  /*3340*/  ULEA UR5, UR7, UR5, 0x18 ;  /* 0x0000000507057291 */ /* 0x001fc8000f8ec03f */
[----:B------:R-:W-:-:S04]  /*3350*/  ULEA UR6, UR6, UR5, 0x3 ;  /* 0x0000000506067291 */ /* 0x000fc8000f8e183f */
[----:B------:R-:W-:-:S04]  /*3360*/  UIADD3 UR6, UR6, 0x30, URZ ;  /* 0x0000003006067890 */ /* 0x000fc8000fffe03f */
[----:B------:R-:W-:-:S09]  /*3370*/  UPRMT UR6, URZ, 0x654, UR6 ;  /* 0x000006543f067896 */ /* 0x000fd20008000006 */
[----:B------:R-:W-:Y:S01]  /*3380*/  SYNCS.ARRIVE.TRANS64.RED.A1T0 RZ, [UR6], RZ ;  /* 0x000000ffffff79a7 */ /* 0x000fe20008100406 */
[----:B------:R-:W-:Y:S05]  /*3390*/  @P0 BRA `(.L_x_26) ;  /* 0x0000000000040947 */ /* 0x000fea0003800000 */
[----:B------:R-:W-:Y:S01]  /*33a0*/  BPT.TRAP 0x1 ;  /* 0x000000040000795c */ /* 0x000fe20000300000 */
.L_x_26:
[----:B------:R-:W-:Y:S01]  /*33b0*/  IMAD.SHL.U32 R101, R101, 0x40, RZ ;  /* 0x0000004065657824 */ /* 0x000fe200078e00ff */
[----:B------:R-:W-:Y:S01]  /*33c0*/  UIADD3 UR40, UR41, UR40, URZ ;  /* 0x0000002829287290 */ /* 0x000fe2000fffe03f */
[----:B------:R-:W-:Y:S01]  /*33d0*/  SHF.R.S32.HI R9, RZ, 0x1f, R19 ;  /* 0x0000001fff097819 */ /* 0x000fe20000011413 */
[----:B------:R-:W-:Y:S01]  /*33e0*/  UISETP.GE.U32.AND UP1, UPT, UR41, 0x6, UPT ;  /* 0x000000062900788c */ /* 0x000fe2000bf26070 */
[----:B------:R-:W-:Y:S01]  /*33f0*/  IMAD.SHL.U32 R3, R111, 0x100, RZ ;  /* 0x000001006f037824 */ /* 0x000fe200078e00ff */
[----:B------:R-:W-:Y:S01]  /*3400*/  ULDC UR7, c[0x0][0x288] ;  /* 0x0000a20000077ab9 */ /* 0x000fe20000000800 */
[C---:B------:R-:W-:Y:S01]  /*3410*/  LOP3.LUT R10, R101.reuse, 0x6, R96, 0xf8, !PT ;  /* 0x00000006650a7812 */ /* 0x040fe200078ef860 */
[----:B------:R-:W-:Y:S01]  /*3420*/  UISETP.GT.U32.AND UP0, UPT, UR40, 0x5, UPT ;  /* 0x000000052800788c */ /* 0x000fe2000bf04070 */
[----:B------:R-:W-:Y:S01]  /*3430*/  ISETP.GE.AND P0, PT, R101, UR7, PT ;  /* 0x0000000765007c0c */ /* 0x000fe2000bf06270 */
[----:B------:R-:W-:Y:S01]  /*3440*/  ULDC.64 UR4, c[0x0][0x5d0] ;  /* 0x0001740000047ab9 */ /* 0x000fe20000000a00 */
[--C-:B------:R-:W-:Y:S01]  /*3450*/  SHF.R.S32.HI R11, RZ, 0x1f, R10.reuse ;  /* 0x0000001fff0b7819 */ /* 0x100fe2000001140a */
[----:B------:R-:W-:Y:S01]  /*3460*/  ULDC UR10, c[0x0][0x284] ;  /* 0x0000a100000a7ab9 */ /* 0x000fe20000000800 */
[----:B------:R-:W-:Y:S01]  /*3470*/  IMAD R0, R9, UR4, RZ ;  /* 0x0000000409007c24 */ /* 0x000fe2000f8e02ff */
[----:B------:R-:W-:Y:S01]  /*3480*/  UISETP.LT.U32.AND UP0, UPT, UR41, 0x6, UP0 ;  /* 0x000000062900788c */ /* 0x000fe20008701070 */
[----:B------:R-:W-:Y:S01]  /*3490*/  ISETP.GE.OR P0, PT, R3, UR10, P0 ;  /* 0x0000000a03007c0c */ /* 0x000fe20008706670 */
[----:B------:R-:W-:Y:S01]  /*34a0*/  IMAD.WIDE.U32 R4, R19, UR4, R10 ;  /* 0x0000000413047c25 */ /* 0x000fe2000f8e000a */
[----:B------:R-:W-:Y:S01]  /*34b0*/  ULDC.64 UR8, c[0x0][0x5c8] ;  /* 0x0001720000087ab9 */ /* 0x000fe20000000a00 */
[----:B------:R-:W-:-:S02]  /*34c0*/  USEL UR6, URZ, 0x1, !UP0 ;  /* 0x000000013f067887 */ /* 0x000fc4000c000000 */
[----:B------:R-:W-:Y:S01]  /*34d0*/  IMAD R7, R19, UR5, R0 ;  /* 0x0000000513077c24 */ /* 0x000fe2000f8e0200 */
[----:B------:R-:W-:Y:S01]  /*34e0*/  @UP1 UIMAD.WIDE.U32 UR4, UR40, -0x55555555, URZ ;  /* 0xaaaaaaab280418a5 */ /* 0x000fe2000f8e003f */
[----:B------:R-:W-:Y:S01]  /*34f0*/  IMAD.WIDE R110, R111, 0x100, R22 ;  /* 0x000001006f6e7825 */ /* 0x000fe200078e0216 */
[----:B------:R-:W-:Y:S02]  /*3500*/  ULOP3.LUT UR36, UR36, UR6, URZ, 0x3c, !UPT ;  /* 0x0000000624247292 */ /* 0x000fe4000f8e3c3f */
[----:B------:R-:W-:Y:S01]  /*3510*/  @UP1 USHF.R.U32.HI UR4, URZ, 0x2, UR5 ;  /* 0x000000023f041899 */ /* 0x000fe20008011605 */
[----:B------:R-:W-:Y:S02]  /*3520*/  IMAD.IADD R5, R5, 0x1, R7 ;  /* 0x0000000105057824 */ /* 0x000fe400078e0207 */
[----:B------:R-:W-:Y:S01]  /*3530*/  IMAD R7, R111, UR8, RZ ;  /* 0x000000086f077c24 */ /* 0x000fe2000f8e02ff */
[----:B------:R-:W-:Y:S01]  /*3540*/  @UP1 ULOP3.LUT UR36, UR36, 0x1, UR4, 0x78, !UPT ;  /* 0x0000000124241892 */ /* 0x000fe2000f8e7804 */
[----:B------:R-:W-:-:S04]  /*3550*/  IMAD.WIDE.U32 R112, R110, UR8, R4 ;  /* 0x000000086e707c25 */ /* 0x000fc8000f8e0004 */
[----:B------:R-:W-:Y:S02]  /*3560*/  IMAD R7, R110, UR9, R7 ;  /* 0x000000096e077c24 */ /* 0x000fe4000f8e0207 */
[----:B------:R-:W-:Y:S01]  /*3570*/  IMAD.MOV.U32 R0, RZ, RZ, -0x1 ;  /* 0xffffffffff007424 */ /* 0x000fe200078e00ff */
[----:B------:R-:W-:Y:S06]  /*3580*/  @P0 BRA `(.L_x_28) ;  /* 0x00000048002c0947 */ /* 0x000fec0003800000 */
[----:B-----5:R-:W-:Y:S01]  /*3590*/  FSETP.NEU.AND P1, PT, R89, RZ, PT ;  /* 0x000000ff5900720b */ /* 0x020fe20003f2d000 */
[----:B------:R-:W-:Y:S01]  /*35a0*/  IMAD.IADD R4, R95, 0x1, -R101 ;  /* 0x000000015f047824 */ /* 0x000fe200078e0a65 */
[----:B------:R-:W-:Y:S01]  /*35b0*/  BSSY B0, `(.L_x_28) ;  /* 0x0000488000007945 */ /* 0x000fe20003800000 */
[----:B------:R-:W-:Y:S02]  /*35c0*/  IMAD.IADD R3, R100, 0x1, -R3 ;  /* 0x0000000164037824 */ /* 0x000fe400078e0a03 */
[----:B------:R-:W-:Y:S01]  /*35d0*/  IMAD.IADD R21, R113, 0x1, R7 ;  /* 0x0000000171157824 */ /* 0x000fe200078e0207 */
[----:B------:R-:W-:-:S04]  /*35e0*/  ISETP.GT.AND P6, PT, R4, RZ, PT ;  /* 0x000000ff0400720c */ /* 0x000fc80003fc4270 */
[----:B------:R-:W-:-:S03]  /*35f0*/  ISETP.GT.AND P0, PT, R3, RZ, P6 ;  /* 0x000000ff0300720c */ /* 0x000fc60003704270 */
[----:B------:R-:W-:Y:S10]  /*3600*/  @!P1 BRA `(.L_x_29) ;  /* 0x0000003000949947 */ /* 0x000ff40003800000 */
[----:B------:R-:W0:Y:S01]  /*3610*/  LDC.64 R14, c[0x0][0x5b8] ;  /* 0x00016e00ff0e7b82 */ /* 0x000e220000000a00 */
[----:B------:R-:W-:-:S07]  /*3620*/  ULDC.64 UR4, c[0x0][0x5c0] ;  /* 0x0001700000047ab9 */ /* 0x000fce0000000a00 */
[----:B------:R-:W1:Y:S08]  /*3630*/  LDC.64 R106, c[0x0][0x5b0] ;  /* 0x00016c00ff6a7b82 */ /* 0x000e700000000a00 */
[----:B------:R-:W2:Y:S01]  /*3640*/  LDC.64 R12, c[0x0][0x5a8] ;  /* 0x00016a00ff0c7b82 */ /* 0x000ea20000000a00 */
[-C--:B0-----:R-:W-:Y:S02]  /*3650*/  IMAD R6, R9, R14.reuse, RZ ;  /* 0x0000000e09067224 */ /* 0x081fe400078e02ff */
[----:B------:R-:W-:-:S04]  /*3660*/  IMAD.WIDE.U32 R102, R19, R14, R10 ;  /* 0x0000000e13667225 */ /* 0x000fc800078e000a */
[----:B------:R-:W-:Y:S02]  /*3670*/  IMAD R123, R19, R15, R6 ;  /* 0x0000000f137b7224 */ /* 0x000fe400078e0206 */
[-C--:B-1----:R-:W-:Y:S02]  /*3680*/  IMAD R5, R111, R106.reuse, RZ ;  /* 0x0000006a6f057224 */ /* 0x082fe400078e02ff */
[----:B------:R-:W-:Y:S02]  /*3690*/  IMAD.IADD R105, R103, 0x1, R123 ;  /* 0x0000000167697824 */ /* 0x000fe400078e027b */
[----:B------:R-:W-:Y:S02]  /*36a0*/  IMAD.MOV.U32 R104, RZ, RZ, R102 ;  /* 0x000000ffff687224 */ /* 0x000fe400078e0066 */
[C---:B------:R-:W-:Y:S02]  /*36b0*/  IMAD R101, R110.reuse, R107, R5 ;  /* 0x0000006b6e657224 */ /* 0x040fe400078e0205 */
[----:B------:R-:W-:-:S04]  /*36c0*/  IMAD.WIDE.U32 R6, R110, R106, R104 ;  /* 0x0000006a6e067225 */ /* 0x000fc800078e0068 */
[----:B------:R-:W-:Y:S01]  /*36d0*/  IMAD.IADD R5, R7, 0x1, R101 ;  /* 0x0000000107057824 */ /* 0x000fe200078e0265 */
[----:B--2---:R-:W-:-:S04]  /*36e0*/  LEA R8, P1, R6, R12, 0x2 ;  /* 0x0000000c06087211 */ /* 0x004fc800078210ff */
[----:B------:R-:W-:-:S05]  /*36f0*/  LEA.HI.X R9, R6, R13, R5, 0x2, P1 ;  /* 0x0000000d06097211 */ /* 0x000fca00008f1405 */
[----:B------:R-:W2:Y:S01]  /*3700*/  @P0 LDG.E.LTC128B R5, desc[UR44][R8.64] ;  /* 0x0000002c08050981 */ /* 0x000ea2000c1e1920 */
[----:B------:R-:W-:Y:S01]  /*3710*/  LEA R20, P1, R112, UR4, 0x2 ;  /* 0x0000000470147c11 */ /* 0x000fe2000f8210ff */
[-C--:B------:R-:W-:Y:S01]  /*3720*/  IMAD.WIDE.U32 R6, R110, R106.reuse, R10 ;  /* 0x0000006a6e067225 */ /* 0x080fe200078e000a */
[----:B------:R-:W-:Y:S01]  /*3730*/  ISETP.GT.AND P4, PT, R4, 0x1, PT ;  /* 0x000000010400780c */ /* 0x000fe20003f84270 */
[----:B------:R-:W-:Y:S01]  /*3740*/  BSSY B1, `(.L_x_30) ;  /* 0x0000013000017945 */ /* 0x000fe20003800000 */
[----:B------:R-:W-:Y:S01]  /*3750*/  LEA.HI.X R21, R112, UR5, R21, 0x2, P1 ;  /* 0x0000000570157c11 */ /* 0x000fe200088f1415 */
[----:B------:R-:W-:Y:S01]  /*3760*/  IMAD.IADD R7, R101, 0x1, R7 ;  /* 0x0000000165077824 */ /* 0x000fe200078e0207 */
[----:B------:R-:W-:Y:S01]  /*3770*/  ISETP.GT.AND P1, PT, R3, RZ, P4 ;  /* 0x000000ff0300720c */ /* 0x000fe20002724270 */
[C---:B------:R-:W-:Y:S01]  /*3780*/  IMAD.SHL.U32 R112, R106.reuse, 0x8, RZ ;  /* 0x000000086a707824 */ /* 0x040fe200078e00ff */
[----:B------:R-:W-:Y:S02]  /*3790*/  SHF.L.U64.HI R113, R106, 0x3, R107 ;  /* 0x000000036a717819 */ /* 0x000fe4000001026b */
[----:B------:R-:W-:Y:S01]  /*37a0*/  P2R R117, PR, RZ, 0x10 ;  /* 0x00000010ff757803 */ /* 0x000fe20000000000 */
[----:B------:R-:W-:Y:S01]  /*37b0*/  IMAD.WIDE.U32 R114, R110, R106, R112 ;  /* 0x0000006a6e727225 */ /* 0x000fe200078e0070 */
[----:B--2---:R-:W-:-:S05]  /*37c0*/  LOP3.LUT R108, R5, 0xffffe000, RZ, 0xc0, !PT ;  /* 0xffffe000056c7812 */ /* 0x004fca00078ec0ff */
[----:B------:R-:W-:Y:S01]  /*37d0*/  FMUL R15, R108, R89 ;  /* 0x000000596c0f7220 */ /* 0x000fe20000400000 */
[----:B------:R-:W-:-:S04]  /*37e0*/  IMAD.WIDE.U32 R108, R19, R14, R6 ;  /* 0x0000000e136c7225 */ /* 0x000fc800078e0006 */
[----:B------:R-:W-:Y:S01]  /*37f0*/  FFMA R15, R56, R88, R15 ;  /* 0x00000058380f7223 */ /* 0x000fe2000000000f */
[----:B------:R-:W-:Y:S01]  /*3800*/  IMAD.IADD R7, R123, 0x1, R109 ;  /* 0x000000017b077824 */ /* 0x000fe200078e026d */
[----:B------:R-:W-:-:S03]  /*3810*/  LEA R6, P2, R108, R12, 0x2 ;  /* 0x0000000c6c067211 */ /* 0x000fc600078410ff */
[----:B------:R-:W-:Y:S02]  /*3820*/  F2FP.TF32.F32.PACK_B R15, R15 ;  /* 0x0000000fff0f723e */ /* 0x000fe400024050ff */
[----:B------:R-:W-:-:S03]  /*3830*/  LEA.HI.X R7, R108, R13, R7, 0x2, P2 ;  /* 0x0000000d6c077211 */ /* 0x000fc600010f1407 */
[----:B------:R0:W-:Y:S01]  /*3840*/  @P0 STG.E desc[UR44][R20.64], R15 ;  /* 0x0000000f14000986 */ /* 0x0001e2000c10192c */
[----:B------:R-:W-:Y:S05]  /*3850*/  @!P1 BRA `(.L_x_31) ;  /* 0x0000000000049947 */ /* 0x000fea0003800000 */
[----:B------:R1:W5:Y:S02]  /*3860*/  LDG.E.LTC128B R5, desc[UR44][R6.64+0x4] ;  /* 0x0000042c06057981 */ /* 0x000364000c1e1920 */
.L_x_31:
[----:B------:R-:W-:Y:S05]  /*3870*/  BSYNC B1 ;  /* 0x0000000000017941 */ /* 0x000fea0003800000 */
.L_x_30:
[----:B-----5:R-:W-:Y:S01]  /*3880*/  LOP3.LUT R8, R5, 0xffffe000, RZ, 0xc0, !PT ;  /* 0xffffe00005087812 */ /* 0x020fe200078ec0ff */
[----:B0-----:R-:W-:Y:S01]  /*3890*/  IMAD.IADD R15, R101, 0x1, R115 ;  /* 0x00000001650f7824 */ /* 0x001fe200078e0273 */
[----:B------:R-:W-:Y:S01]  /*38a0*/  IADD3 R9, P2, R102, R114, RZ ;  /* 0x0000007266097210 */ /* 0x000fe20007f5e0ff */
[----:B------:R-:W-:Y:S01]  /*38b0*/  IMAD.MOV.U32 R101, RZ, RZ, R5 ;  /* 0x000000ffff657224 */ /* 0x000fe200078e0005 */
[----:B------:R-:W-:Y:S01]  /*38c0*/  ISETP.GT.AND P0, PT, R3, 0x8, P6 ;  /* 0x000000080300780c */ /* 0x000fe20003704270 */
[----:B------:R-:W-:Y:S02]  /*38d0*/  FMUL R8, R8, R89 ;  /* 0x0000005908087220 */ /* 0x000fe40000400000 */
[----:B------:R-:W-:Y:S02]  /*38e0*/  IMAD.X R56, R15, 0x1, R105, P2 ;  /* 0x000000010f387824 */ /* 0x000fe400010e0669 */
[----:B------:R-:W-:Y:S01]  /*38f0*/  FFMA R57, R57, R88, R8 ;  /* 0x0000005839397223 */ /* 0x000fe20000000008 */
[----:B------:R-:W-:-:S04]  /*3900*/  LEA R8, P2, R9, R12, 0x2 ;  /* 0x0000000c09087211 */ /* 0x000fc800078410ff */
[----:B------:R-:W-:Y:S02]  /*3910*/  F2FP.TF32.F32.PACK_B R57, R57 ;  /* 0x00000039ff39723e */ /* 0x000fe400024050ff */
[----:B------:R-:W-:-:S03]  /*3920*/  LEA.HI.X R9, R9, R13, R56, 0x2, P2 ;  /* 0x0000000d09097211 */ /* 0x000fc600010f1438 */
[----:B------:R0:W-:Y:S04]  /*3930*/  @P1 STG.E desc[UR44][R20.64+0x4], R57 ;  /* 0x0000043914001986 */ /* 0x0001e8000c10192c */
[----:B------:R-:W2:Y:S01]  /*3940*/  @P0 LDG.E.LTC128B R101, desc[UR44][R8.64] ;  /* 0x0000002c08650981 */ /* 0x000ea2000c1e1920 */
[----:B------:R-:W-:Y:S01]  /*3950*/  IADD3 R114, P1, R10, R114, RZ ;  /* 0x000000720a727210 */ /* 0x000fe20007f3e0ff */
[C---:B------:R-:W-:Y:S01]  /*3960*/  IMAD.SHL.U32 R119, R90.reuse, 0x4, RZ ;  /* 0x000000045a777824 */ /* 0x040fe200078e00ff */
[----:B------:R-:W-:Y:S01]  /*3970*/  SHF.L.U64.HI R121, R90, 0x2, R93 ;  /* 0x000000025a797819 */ /* 0x000fe2000001025d */
[----:B------:R-:W-:Y:S02]  /*3980*/  BSSY B1, `(.L_x_32) ;  /* 0x0000010000017945 */ /* 0x000fe40003800000 */
[----:B------:R-:W-:Y:S01]  /*3990*/  IMAD.X R115, R11, 0x1, R15, P1 ;  /* 0x000000010b737824 */ /* 0x000fe200008e060f */
[----:B------:R-:W-:-:S02]  /*39a0*/  IADD3 R108, P2, R119, R20, RZ ;  /* 0x00000014776c7210 */ /* 0x000fc40007f5e0ff */
[----:B------:R-:W-:Y:S01]  /*39b0*/  ISETP.GT.AND P1, PT, R3, 0x8, P4 ;  /* 0x000000080300780c */ /* 0x000fe20002724270 */
[----:B------:R-:W-:-:S04]  /*39c0*/  IMAD.WIDE.U32 R114, R19, R14, R114 ;  /* 0x0000000e13727225 */ /* 0x000fc800078e0072 */
[----:B------:R-:W-:Y:S01]  /*39d0*/  IMAD.X R109, R121, 0x1, R21, P2 ;  /* 0x00000001796d7824 */ /* 0x000fe200010e0615 */
[----:B--2---:R-:W-:-:S05]  /*39e0*/  LOP3.LUT R56, R101, 0xffffe000, RZ, 0xc0, !PT ;  /* 0xffffe00065387812 */ /* 0x004fca00078ec0ff */
[----:B------:R-:W-:Y:S01]  /*39f0*/  FMUL R5, R56, R89 ;  /* 0x0000005938057220 */ /* 0x000fe20000400000 */
[----:B------:R-:W-:-:S03]  /*3a00*/  LEA R56, P3, R114, R12, 0x2 ;  /* 0x0000000c72387211 */ /* 0x000fc600078610ff */
[----:B------:R-:W-:Y:S01]  /*3a10*/  FFMA R15, R58, R88, R5 ;  /* 0x000000583a0f7223 */ /* 0x000fe20000000005 */
[----:B------:R-:W-:-:S04]  /*3a20*/  IMAD.IADD R5, R123, 0x1, R115 ;  /* 0x000000017b057824 */ /* 0x000fc800078e0273 */
[----:B------:R-:W-:Y:S02]  /*3a30*/  F2FP.TF32.F32.PACK_B R15, R15 ;  /* 0x0000000fff0f723e */ /* 0x000fe400024050ff */
[----:B0-----:R-:W-:-:S03]  /*3a40*/  LEA.HI.X R57, R114, R13, R5, 0x2, P3 ;  /* 0x0000000d72397211 */ /* 0x001fc600018f1405 */
[----:B------:R0:W-:Y:S01]  /*3a50*/  @P0 STG.E desc[UR44][R108.64], R15 ;  /* 0x0000000f6c000986 */ /* 0x0001e2000c10192c */
[----:B------:R-:W-:Y:S05]  /*3a60*/  @!P1 BRA `(.L_x_33) ;  /* 0x0000000000049947 */ /* 0x000fea0003800000 */
[----:B------:R2:W5:Y:S02]  /*3a70*/  LDG.E.LTC128B R101, desc[UR44][R56.64+0x4] ;  /* 0x0000042c38657981 */ /* 0x000564000c1e1920 */
.L_x_33:
[----:B------:R-:W-:Y:S05]  /*3a80*/  BSYNC B1 ;  /* 0x0000000000017941 */ /* 0x000fea0003800000 */
.L_x_32:
[----:B-----5:R-:W-:Y:S01]  /*3a90*/  LOP3.LUT R8, R101, 0xffffe000, RZ, 0xc0, !PT ;  /* 0xffffe00065087812 */ /* 0x020fe200078ec0ff */
[----:B------:R-:W-:Y:S01]  /*3aa0*/  IMAD.MOV.U32 R58, RZ, RZ, R108 ;  /* 0x000000ffff3a7224 */ /* 0x000fe200078e006c */
[----:B------:R-:W-:Y:S01]  /*3ab0*/  ISETP.GT.AND P4, PT, R4, 0x8, PT ;  /* 0x000000080400780c */ /* 0x000fe20003f84270 */
[----:B------:R-:W-:Y:S01]  /*3ac0*/  BSSY B1, `(.L_x_34) ;  /* 0x000000b000017945 */ /* 0x000fe20003800000 */
[----:B0-----:R-:W-:Y:S02]  /*3ad0*/  IMAD.SHL.U32 R15, R91, 0x4, RZ ;  /* 0x000000045b0f7824 */ /* 0x001fe400078e00ff */
[----:B------:R-:W-:Y:S01]  /*3ae0*/  FMUL R8, R8, R89 ;  /* 0x0000005908087220 */ /* 0x000fe20000400000 */
[----:B------:R-:W-:Y:S02]  /*3af0*/  ISETP.GT.AND P0, PT, R3, RZ, P4 ;  /* 0x000000ff0300720c */ /* 0x000fe40002704270 */
[----:B------:R-:W-:Y:S01]  /*3b00*/  P2R R118, PR, RZ, 0x10 ;  /* 0x00000010ff767803 */ /* 0x000fe20000000000 */
[----:B------:R-:W-:Y:S01]  /*3b10*/  FFMA R5, R59, R88, R8 ;  /* 0x000000583b057223 */ /* 0x000fe20000000008 */
[----:B------:R-:W-:-:S04]  /*3b20*/  IMAD.MOV.U32 R59, RZ, RZ, R109 ;  /* 0x000000ffff3b7224 */ /* 0x000fc800078e006d */
[----:B------:R-:W-:-:S05]  /*3b30*/  F2FP.TF32.F32.PACK_B R5, R5 ;  /* 0x00000005ff05723e */ /* 0x000fca00024050ff */
[----:B------:R0:W-:Y:S01]  /*3b40*/  @P1 STG.E desc[UR44][R58.64+0x4], R5 ;  /* 0x000004053a001986 */ /* 0x0001e2000c10192c */
[----:B------:R-:W-:Y:S05]  /*3b50*/  @!P0 BRA `(.L_x_35) ;  /* 0x0000000000048947 */ /* 0x000fea0003800000 */
[----:B------:R3:W5:Y:S02]  /*3b60*/  LDG.E.LTC128B R101, desc[UR44][R6.64+0x20] ;  /* 0x0000202c06657981 */ /* 0x000764000c1e1920 */
.L_x_35:
[----:B------:R-:W-:Y:S05]  /*3b70*/  BSYNC B1 ;  /* 0x0000000000017941 */ /* 0x000fea0003800000 */
.L_x_34:
[----:B-----5:R-:W-:Y:S01]  /*3b80*/  LOP3.LUT R114, R101, 0xffffe000, RZ, 0xc0, !PT ;  /* 0xffffe00065727812 */ /* 0x020fe200078ec0ff */
[----:B------:R-:W-:Y:S01]  /*3b90*/  BSSY B1, `(.L_x_36) ;  /* 0x000000d000017945 */ /* 0x000fe20003800000 */
[----:B0-----:R-:W-:Y:S02]  /*3ba0*/  SHF.L.U64.HI R5, R91, 0x2, R92 ;  /* 0x000000025b057819 */ /* 0x001fe4000001025c */
[----:B------:R-:W-:Y:S01]  /*3bb0*/  IADD3 R8, P1, P2, R15, R20, R119 ;  /* 0x000000140f087210 */ /* 0x000fe20007a3e077 */
[----:B------:R-:W-:Y:S01]  /*3bc0*/  FMUL R115, R114, R89 ;  /* 0x0000005972737220 */ /* 0x000fe20000400000 */
[----:B------:R-:W-:Y:S02]  /*3bd0*/  ISETP.GT.AND P3, PT, R4, 0x9, PT ;  /* 0x000000090400780c */ /* 0x000fe40003f64270 */
[----:B------:R-:W-:Y:S01]  /*3be0*/  IADD3.X R9, R5, R21, R121, P1, P2 ;  /* 0x0000001505097210 */ /* 0x000fe20000fe4479 */
[----:B------:R-:W-:Y:S01]  /*3bf0*/  FFMA R115, R60, R88, R115 ;  /* 0x000000583c737223 */ /* 0x000fe20000000073 */
[----:B------:R-:W-:-:S02]  /*3c00*/  ISETP.GT.AND P1, PT, R3, RZ, P3 ;  /* 0x000000ff0300720c */ /* 0x000fc40001f24270 */
[----:B------:R-:W-:Y:S02]  /*3c10*/  P2R R114, PR, RZ, 0x8 ;  /* 0x00000008ff727803 */ /* 0x000fe40000000000 */
[----:B------:R-:W-:-:S05]  /*3c20*/  F2FP.TF32.F32.PACK_B R115, R115 ;  /* 0x00000073ff73723e */ /* 0x000fca00024050ff */
[----:B------:R0:W-:Y:S04]  /*3c30*/  @P0 STG.E desc[UR44][R20.64+0x20], R115 ;  /* 0x0000207314000986 */ /* 0x0001e8000c10192c */
[----:B------:R-:W-:Y:S05]  /*3c40*/  @!P1 BRA `(.L_x_37) ;  /* 0x0000000000049947 */ /* 0x000fea0003800000 */
[----:B------:R4:W5:Y:S02]  /*3c50*/  LDG.E.LTC128B R101, desc[UR44][R6.64+0x24] ;  /* 0x0000242c06657981 */ /* 0x000964000c1e1920 */
.L_x_37:
[----:B------:R-:W-:Y:S05]  /*3c60*/  BSYNC B1 ;  /* 0x0000000000017941 */ /* 0x000fea0003800000 */
.L_x_36:
[----:B-----5:R-:W-:Y:S01]  /*3c70*/  LOP3.LUT R60, R101, 0xffffe000, RZ, 0xc0, !PT ;  /* 0xffffe000653c7812 */ /* 0x020fe200078ec0ff */
[----:B------:R-:W-:Y:S01]  /*3c80*/  BSSY B1, `(.L_x_38) ;  /* 0x0000008000017945 */ /* 0x000fe20003800000 */
[----:B------:R-:W-:-:S03]  /*3c90*/  ISETP.GT.AND P0, PT, R3, 0x8, P4 ;  /* 0x000000080300780c */ /* 0x000fc60002704270 */
[----:B------:R-:W-:-:S04]  /*3ca0*/  FMUL R60, R60, R89 ;  /* 0x000000593c3c7220 */ /* 0x000fc80000400000 */
[----:B------:R-:W-:-:S05]  /*3cb0*/  FFMA R61, R61, R88, R60 ;  /* 0x000000583d3d7223 */ /* 0x000fca000000003c */
[----:B------:R-:W-:-:S05]  /*3cc0*/  F2FP.TF32.F32.PACK_B R61, R61 ;  /* 0x0000003dff3d723e */ /* 0x000fca00024050ff */
[----:B------:R0:W-:Y:S01]  /*3cd0*/  @P1 STG.E desc[UR44][R20.64+0x24], R61 ;  /* 0x0000243d14001986 */ /* 0x0001e2000c10192c */
[----:B------:R-:W-:Y:S05]  /*3ce0*/  @!P0 BRA `(.L_x_39) ;  /* 0x0000000000048947 */ /* 0x000fea0003800000 */
[----:B------:R0:W5:Y:S02]  /*3cf0*/  LDG.E.LTC128B R101, desc[UR44][R56.64+0x20] ;  /* 0x0000202c38657981 */ /* 0x000164000c1e1920 */
.L_x_39:
[----:B------:R-:W-:Y:S05]  /*3d00*/  BSYNC B1 ;  /* 0x0000000000017941 */ /* 0x000fea0003800000 */
.L_x_38:
[----:B-----5:R-:W-:Y:S01]  /*3d10*/  LOP3.LUT R60, R101, 0xffffe000, RZ, 0xc0, !PT ;  /* 0xffffe000653c7812 */ /* 0x020fe200078ec0ff */
[----:B------:R-:W-:Y:S01]  /*3d20*/  BSSY B1, `(.L_x_40) ;  /* 0x0000008000017945 */ /* 0x000fe20003800000 */
[----:B------:R-:W-:-:S03]  /*3d30*/  ISETP.GT.AND P1, PT, R3, 0x8, P3 ;  /* 0x000000080300780c */ /* 0x000fc60001f24270 */
[----:B0-----:R-:W-:-:S04]  /*3d40*/  FMUL R61, R60, R89 ;  /* 0x000000593c3d7220 */ /* 0x001fc80000400000 */
[----:B------:R-:W-:-:S05]  /*3d50*/  FFMA R61, R62, R88, R61 ;  /* 0x000000583e3d7223 */ /* 0x000fca000000003d */
[----:B------:R-:W-:-:S05]  /*3d60*/  F2FP.TF32.F32.PACK_B R61, R61 ;  /* 0x0000003dff3d723e */ /* 0x000fca00024050ff */
[----:B------:R0:W-:Y:S01]  /*3d70*/  @P0 STG.E desc[UR44][R58.64+0x20], R61 ;  /* 0x0000203d3a000986 */ /* 0x0001e2000c10192c */
[----:B------:R-:W-:Y:S05]  /*3d80*/  @!P1 BRA `(.L_x_41) ;  /* 0x0000000000049947 */ /* 0x000fea0003800000 */
[----:B------:R0:W5:Y:S02]  /*3d90*/  LDG.E.LTC128B R101, desc[UR44][R56.64+0x24] ;  /* 0x0000242c38657981 */ /* 0x000164000c1e1920 */
.L_x_41:
[----:B------:R-:W-:Y:S05]  /*3da0*/  BSYNC B1 ;  /* 0x0000000000017941 */ /* 0x000fea0003800000 */
.L_x_40:
[----:B-----5:R-:W-:Y:S01]  /*3db0*/  LOP3.LUT R60, R101, 0xffffe000, RZ, 0xc0, !PT ;  /* 0xffffe000653c7812 */ /* 0x020fe200078ec0ff */
[----:B------:R-:W-:Y:S01]  /*3dc0*/  BSSY B1, `(.L_x_42) ;  /* 0x000000c000017945 */ /* 0x000fe20003800000 */
[----:B------:R-:W-:Y:S02]  /*3dd0*/  IADD3 R121, P0, R110, 0x80, RZ ;  /* 0x000000806e797810 */ /* 0x000fe40007f1e0ff */
[----:B------:R-:W-:Y:S01]  /*3de0*/  ISETP.GT.AND P2, PT, R4, 0x10, PT ;  /* 0x000000100400780c */ /* 0x000fe20003f44270 */
[----:B------:R-:W-:Y:S02]  /*3df0*/  FMUL R60, R60, R89 ;  /* 0x000000593c3c7220 */ /* 0x000fe40000400000 */
[----:B------:R-:W-:Y:S01]  /*3e00*/  IMAD.X R111, RZ, RZ, R111, P0 ;  /* 0x000000ffff6f7224 */ /* 0x000fe200000e066f */
[----:B------:R-:W-:Y:S01]  /*3e10*/  ISETP.GT.AND P0, PT, R3, RZ, P2 ;  /* 0x000000ff0300720c */ /* 0x000fe20001704270 */
[----:B------:R-:W-:Y:S01]  /*3e20*/  FFMA R63, R63, R88, R60 ;  /* 0x000000583f3f7223 */ /* 0x000fe2000000003c */
[----:B------:R-:W-:-:S04]  /*3e30*/  P2R R115, PR, RZ, 0x4 ;  /* 0x00000004ff737803 */ /* 0x000fc80000000000 */
[----:B------:R-:W-:-:S05]  /*3e40*/  F2FP.TF32.F32.PACK_B R63, R63 ;  /* 0x0000003fff3f723e */ /* 0x000fca00024050ff */
[----:B------:R0:W-:Y:S02]  /*3e50*/  @P1 STG.E desc[UR44][R58.64+0x24], R63 ;  /* 0x0000243f3a001986 */ /* 0x0001e4000c10192c */
[----:B------:R-:W-:Y:S05]  /*3e60*/  @!P0 BRA `(.L_x_43) ;  /* 0x0000000000048947 */ /* 0x000fea0003800000 */
[----:B------:R0:W5:Y:S02]  /*3e70*/  LDG.E.LTC128B R101, desc[UR44][R6.64+0x40] ;  /* 0x0000402c06657981 */ /* 0x000164000c1e1920 */
.L_x_43:
[----:B------:R-:W-:Y:S05]  /*3e80*/  BSYNC B1 ;  /* 0x0000000000017941 */ /* 0x000fea0003800000 */
.L_x_42:
[----:B-----5:R-:W-:Y:S01]  /*3e90*/  LOP3.LUT R60, R101, 0xffffe000, RZ, 0xc0, !PT ;  /* 0xffffe000653c7812 */ /* 0x020fe200078ec0ff */
[-C--:B------:R-:W-:Y:S01]  /*3ea0*/  IMAD R62, R111, R106.reuse, RZ ;  /* 0x0000006a6f3e7224 */ /* 0x080fe200078e02ff */
[----:B------:R-:W-:Y:S01]  /*3eb0*/  ISETP.GT.AND P1, PT, R4, 0x11, PT ;  /* 0x000000110400780c */ /* 0x000fe20003f24270 */
[----:B------:R-:W-:Y:S02]  /*3ec0*/  BSSY B1, `(.L_x_44) ;  /* 0x0000020000017945 */ /* 0x000fe40003800000 */
[----:B0-----:R-:W-:Y:S01]  /*3ed0*/  FMUL R61, R60, R89 ;  /* 0x000000593c3d7220 */ /* 0x001fe20000400000 */
[C---:B------:R-:W-:Y:S02]  /*3ee0*/  IMAD R103, R121.reuse, R107, R62 ;  /* 0x0000006b79677224 */ /* 0x040fe400078e023e */
[----:B------:R-:W-:-:S04]  /*3ef0*/  IMAD.WIDE.U32 R62, R121, R106, R10 ;  /* 0x0000006a793e7225 */ /* 0x000fc800078e000a */
[----:B------:R-:W-:Y:S01]  /*3f00*/  FFMA R119, R64, R88, R61 ;  /* 0x0000005840777223 */ /* 0x000fe2000000003d */
[----:B------:R-:W-:-:S04]  /*3f10*/  IMAD.IADD R63, R103, 0x1, R63 ;  /* 0x00000001673f7824 */ /* 0x000fc800078e023f */
[----:B------:R-:W-:Y:S01]  /*3f20*/  F2FP.TF32.F32.PACK_B R119, R119 ;  /* 0x00000077ff77723e */ /* 0x000fe200024050ff */
[----:B------:R-:W-:-:S04]  /*3f30*/  IMAD.WIDE.U32 R60, R121, R106, R104 ;  /* 0x0000006a793c7225 */ /* 0x000fc800078e0068 */
[----:B------:R0:W-:Y:S01]  /*3f40*/  @P0 STG.E desc[UR44][R20.64+0x40], R119 ;  /* 0x0000407714000986 */ /* 0x0001e2000c10192c */
[----:B------:R-:W-:Y:S01]  /*3f50*/  IMAD.WIDE.U32 R110, R19, R14, R62 ;  /* 0x0000000e136e7225 */ /* 0x000fe200078e003e */
[----:B------:R-:W-:-:S03]  /*3f60*/  LEA R62, P0, R60, R12, 0x2 ;  /* 0x0000000c3c3e7211 */ /* 0x000fc600078010ff */
[----:B------:R-:W-:Y:S02]  /*3f70*/  IMAD.IADD R61, R61, 0x1, R103 ;  /* 0x000000013d3d7824 */ /* 0x000fe400078e0267 */
[----:B------:R-:W-:-:S03]  /*3f80*/  IMAD.WIDE.U32 R106, R121, R106, R112 ;  /* 0x0000006a796a7225 */ /* 0x000fc600078e0070 */
[----:B------:R-:W-:Y:S01]  /*3f90*/  LEA.HI.X R63, R60, R13, R61, 0x2, P0 ;  /* 0x0000000d3c3f7211 */ /* 0x000fe200000f143d */
[----:B------:R-:W-:Y:S01]  /*3fa0*/  IMAD.IADD R61, R123, 0x1, R111 ;  /* 0x000000017b3d7824 */ /* 0x000fe200078e026f */
[----:B------:R-:W-:Y:S01]  /*3fb0*/  LEA R60, P0, R110, R12, 0x2 ;  /* 0x0000000c6e3c7211 */ /* 0x000fe200078010ff */
[----:B------:R-:W-:-:S03]  /*3fc0*/  IMAD.IADD R103, R103, 0x1, R107 ;  /* 0x0000000167677824 */ /* 0x000fc600078e026b */
[----:B------:R-:W-:Y:S02]  /*3fd0*/  LEA.HI.X R61, R110, R13, R61, 0x2, P0 ;  /* 0x0000000d6e3d7211 */ /* 0x000fe400000f143d */
[----:B------:R-:W-:-:S05]  /*3fe0*/  IADD3 R64, P0, R102, R106, RZ ;  /* 0x0000006a66407210 */ /* 0x000fca0007f1e0ff */
[----:B------:R-:W-:Y:S01]  /*3ff0*/  IMAD.X R104, R103, 0x1, R105, P0 ;  /* 0x0000000167687824 */ /* 0x000fe200000e0669 */
[----:B------:R-:W-:-:S05]  /*4000*/  IADD3 R102, P0, R10, R106, RZ ;  /* 0x0000006a0a667210 */ /* 0x000fca0007f1e0ff */
[----:B------:R-:W-:Y:S01]  /*4010*/  IMAD.X R103, R11, 0x1, R103, P0 ;  /* 0x000000010b677824 */ /* 0x000fe200000e0667 */
[----:B------:R-:W-:Y:S01]  /*4020*/  LEA R10, P0, R64, R12, 0x2 ;  /* 0x0000000c400a7211 */ /* 0x000fe200078010ff */
[----:B------:R-:W-:-:S03]  /*4030*/  IMAD.WIDE.U32 R102, R19, R14, R102 ;  /* 0x0000000e13667225 */ /* 0x000fc600078e0066 */
[----:B------:R-:W-:Y:S01]  /*4040*/  LEA.HI.X R11, R64, R13, R104, 0x2, P0 ;  /* 0x0000000d400b7211 */ /* 0x000fe200000f1468 */
[----:B------:R-:W-:Y:S01]  /*4050*/  IMAD.IADD R14, R123, 0x1, R103 ;  /* 0x000000017b0e7824 */ /* 0x000fe200078e0267 */
[----:B------:R-:W-:-:S04]  /*4060*/  LEA R12, P0, R102, R12, 0x2 ;  /* 0x0000000c660c7211 */ /* 0x000fc800078010ff */
[----:B------:R-:W-:Y:S02]  /*4070*/  LEA.HI.X R13, R102, R13, R14, 0x2, P0 ;  /* 0x0000000d660d7211 */ /* 0x000fe400000f140e */
[----:B------:R-:W-:Y:S02]  /*4080*/  ISETP.GT.AND P0, PT, R3, RZ, P1 ;  /* 0x000000ff0300720c */ /* 0x000fe40000f04270 */
[----:B------:R-:W-:-:S11]  /*4090*/  P2R R102, PR, RZ, 0x2 ;  /* 0x00000002ff667803 */ /* 0x000fd60000000000 */
[----:B0-----:R-:W-:Y:S05]  /*40a0*/  @!P0 BRA `(.L_x_45) ;  /* 0x0000000000048947 */ /* 0x001fea0003800000 */
[----:B------:R0:W5:Y:S02]  /*40b0*/  LDG.E.LTC128B R101, desc[UR44][R6.64+0x44] ;  /* 0x0000442c06657981 */ /* 0x000164000c1e1920 */
.L_x_45:
[----:B------:R-:W-:Y:S05]  /*40c0*/  BSYNC B1 ;  /* 0x0000000000017941 */ /* 0x000fea0003800000 */
.L_x_44:
[----:B-----5:R-:W-:Y:S01]  /*40d0*/  LOP3.LUT R14, R101, 0xffffe000, RZ, 0xc0, !PT ;  /* 0xffffe000650e7812 */ /* 0x020fe200078ec0ff */
[----:B------:R-:W-:Y:S04]  /*40e0*/  BSSY B1, `(.L_x_46) ;  /* 0x0000008000017945 */ /* 0x000fe80003800000 */
[----:B------:R-:W-:-:S04]  /*40f0*/  FMUL R14, R14, R89 ;  /* 0x000000590e0e7220 */ /* 0x000fc80000400000 */
[----:B------:R-:W-:-:S05]  /*4100*/  FFMA R65, R65, R88, R14 ;  /* 0x0000005841417223 */ /* 0x000fca000000000e */
[----:B------:R-:W-:-:S05]  /*4110*/  F2FP.TF32.F32.PACK_B R65, R65 ;  /* 0x00000041ff41723e */ /* 0x000fca00024050ff */
[----:B------:R0:W-:Y:S01]  /*4120*/  @P0 STG.E desc[UR44][R20.64+0x44], R65 ;  /* 0x0000444114000986 */ /* 0x0001e2000c10192c */
[----:B------:R-:W-:-:S13]  /*4130*/  ISETP.GT.AND P0, PT, R3, 0x8, P2 ;  /* 0x000000080300780c */ /* 0x000fda0001704270 */
[----:B0-----:R-:W-:Y:S05]  /*4140*/  @!P0 BRA `(.L_x_47) ;  /* 0x0000000000048947 */ /* 0x001fea0003800000 */
[----:B------:R0:W5:Y:S02]  /*4150*/  LDG.E.LTC128B R101, desc[UR44][R56.64+0x40] ;  /* 0x0000402c38657981 */ /* 0x000164000c1e1920 */
.L_x_47:
[----:B------:R-:W-:Y:S05]  /*4160*/  BSYNC B1 ;  /* 0x0000000000017941 */ /* 0x000fea0003800000 */
.L_x_46:
        /* <DEDUP_REMOVED lines=9> */
.L_x_49:
[----:B------:R-:W-:Y:S05]  /*4200*/  BSYNC B1 ;  /* 0x0000000000017941 */ /* 0x000fea0003800000 */
.L_x_48:
[----:B-----5:R-:W-:Y:S01]  /*4210*/  LOP3.LUT R14, R101, 0xffffe000, RZ, 0xc0, !PT ;  /* 0xffffe000650e7812 */ /* 0x020fe200078ec0ff */
[----:B------:R-:W-:Y:S01]  /*4220*/  BSSY B1, `(.L_x_50) ;  /* 0x000000a000017945 */ /* 0x000fe20003800000 */
[----:B------:R-:W-:-:S03]  /*4230*/  ISETP.GT.AND P2, PT, R4, 0x18, PT ;  /* 0x000000180400780c */ /* 0x000fc60003f44270 */
[----:B------:R-:W-:Y:S01]  /*4240*/  FMUL R14, R14, R89 ;  /* 0x000000590e0e7220 */ /* 0x000fe20000400000 */
[----:B------:R-:W-:-:S03]  /*4250*/  P2R R103, PR, RZ, 0x4 ;  /* 0x00000004ff677803 */ /* 0x000fc60000000000 */
[----:B------:R-:W-:-:S05]  /*4260*/  FFMA R67, R67, R88, R14 ;  /* 0x0000005843437223 */ /* 0x000fca000000000e */
[----:B------:R-:W-:-:S05]  /*4270*/  F2FP.TF32.F32.PACK_B R67, R67 ;  /* 0x00000043ff43723e */ /* 0x000fca00024050ff */
[----:B------:R0:W-:Y:S01]  /*4280*/  @P0 STG.E desc[UR44][R58.64+0x44], R67 ;  /* 0x000044433a000986 */ /* 0x0001e2000c10192c */
[----:B------:R-:W-:-:S13]  /*4290*/  ISETP.GT.AND P0, PT, R3, RZ, P2 ;  /* 0x000000ff0300720c */ /* 0x000fda0001704270 */
[----:B0-----:R-:W-:Y:S05]  /*42a0*/  @!P0 BRA `(.L_x_51) ;  /* 0x0000000000048947 */ /* 0x001fea0003800000 */
[----:B------:R0:W5:Y:S02]  /*42b0*/  LDG.E.LTC128B R101, desc[UR44][R6.64+0x60] ;  /* 0x0000602c06657981 */ /* 0x000164000c1e1920 */
.L_x_51:
[----:B------:R-:W-:Y:S05]  /*42c0*/  BSYNC B1 ;  /* 0x0000000000017941 */ /* 0x000fea0003800000 */
.L_x_50:
[----:B-----5:R-:W-:Y:S01]  /*42d0*/  LOP3.LUT R14, R101, 0xffffe000, RZ, 0xc0, !PT ;  /* 0xffffe000650e7812 */ /* 0x020fe200078ec0ff */
[----:B------:R-:W-:Y:S01]  /*42e0*/  BSSY B1, `(.L_x_52) ;  /* 0x000000a000017945 */ /* 0x000fe20003800000 */
[----:B------:R-:W-:-:S03]  /*42f0*/  ISETP.GT.AND P1, PT, R4, 0x19, PT ;  /* 0x000000190400780c */ /* 0x000fc60003f24270 */
[----:B------:R-:W-:-:S04]  /*4300*/  FMUL R19, R14, R89 ;  /* 0x000000590e137220 */ /* 0x000fc80000400000 */
[----:B------:R-:W-:Y:S01]  /*4310*/  FFMA R19, R68, R88, R19 ;  /* 0x0000005844137223 */ /* 0x000fe20000000013 */
[----:B------:R-:W-:-:S04]  /*4320*/  P2R R68, PR, RZ, 0x2 ;  /* 0x00000002ff447803 */ /* 0x000fc80000000000 */
[----:B------:R-:W-:-:S05]  /*4330*/  F2FP.TF32.F32.PACK_B R19, R19 ;  /* 0x00000013ff13723e */ /* 0x000fca00024050ff */
[----:B------:R0:W-:Y:S01]  /*4340*/  @P0 STG.E desc[UR44][R20.64+0x60], R19 ;  /* 0x0000601314000986 */ /* 0x0001e2000c10192c */
[----:B------:R-:W-:-:S13]  /*4350*/  ISETP.GT.AND P0, PT, R3, RZ, P1 ;  /* 0x000000ff0300720c */ /* 0x000fda0000f04270 */
[----:B0-----:R-:W-:Y:S05]  /*4360*/  @!P0 BRA `(.L_x_53) ;  /* 0x0000000000048947 */ /* 0x001fea0003800000 */
[----:B------:R0:W5:Y:S02]  /*4370*/  LDG.E.LTC128B R101, desc[UR44][R6.64+0x64] ;  /* 0x0000642c06657981 */ /* 0x000164000c1e1920 */
.L_x_53:
[----:B------:R-:W-:Y:S05]  /*4380*/  BSYNC B1 ;  /* 0x0000000000017941 */ /* 0x000fea0003800000 */
.L_x_52:
        /* <DEDUP_REMOVED lines=9> */
.L_x_55:
[----:B------:R-:W-:Y:S05]  /*4420*/  BSYNC B1 ;  /* 0x0000000000017941 */ /* 0x000fea0003800000 */
.L_x_54:
        /* <DEDUP_REMOVED lines=9> */
.L_x_57:
[----:B------:R-:W-:Y:S05]  /*44c0*/  BSYNC B1 ;  /* 0x0000000000017941 */ /* 0x000fea0003800000 */
.L_x_56:
        /* <DEDUP_REMOVED lines=11> */
.L_x_59:
[----:B------:R-:W-:Y:S05]  /*4580*/  BSYNC B1 ;  /* 0x0000000000017941 */ /* 0x000fea0003800000 */
.L_x_58:
        /* <DEDUP_REMOVED lines=11> */
.L_x_61:
[----:B------:R-:W-:Y:S05]  /*4640*/  BSYNC B1 ;  /* 0x0000000000017941 */ /* 0x000fea0003800000 */
.L_x_60:
        /* <DEDUP_REMOVED lines=9> */
.L_x_63:
[----:B------:R-:W-:Y:S05]  /*46e0*/  BSYNC B1 ;  /* 0x0000000000017941 */ /* 0x000fea0003800000 */
.L_x_62:
        /* <DEDUP_REMOVED lines=9> */
.L_x_65:
[----:B------:R-:W-:Y:S05]  /*4780*/  BSYNC B1 ;  /* 0x0000000000017941 */ /* 0x000fea0003800000 */
.L_x_64:
        /* <DEDUP_REMOVED lines=11> */
.L_x_67:
[----:B------:R-:W-:Y:S05]  /*4840*/  BSYNC B1 ;  /* 0x0000000000017941 */ /* 0x000fea0003800000 */
.L_x_66:
        /* <DEDUP_REMOVED lines=11> */
.L_x_69:
[----:B------:R-:W-:Y:S05]  /*4900*/  BSYNC B1 ;  /* 0x0000000000017941 */ /* 0x000fea0003800000 */
.L_x_68:
        /* <DEDUP_REMOVED lines=9> */
.L_x_71:
[----:B------:R-:W-:Y:S05]  /*49a0*/  BSYNC B1 ;  /* 0x0000000000017941 */ /* 0x000fea0003800000 */
.L_x_70:
        /* <DEDUP_REMOVED lines=9> */
.L_x_73:
[----:B------:R-:W-:Y:S05]  /*4a40*/  BSYNC B1 ;  /* 0x0000000000017941 */ /* 0x000fea0003800000 */
.L_x_72:
[----:B-----5:R-:W-:Y:S01]  /*4a50*/  LOP3.LUT R14, R101, 0xffffe000, RZ, 0xc0, !PT ;  /* 0xffffe000650e7812 */ /* 0x020fe200078ec0ff */
[----:B------:R-:W-:Y:S01]  /*4a60*/  BSSY B1, `(.L_x_74) ;  /* 0x0000009000017945 */ /* 0x000fe20003800000 */
[----:B------:R-:W-:-:S03]  /*4a70*/  ISETP.GT.AND P3, PT, R4, 0x30, PT ;  /* 0x000000300400780c */ /* 0x000fc60003f64270 */
[----:B------:R-:W-:-:S04]  /*4a80*/  FMUL R14, R14, R89 ;  /* 0x000000590e0e7220 */ /* 0x000fc80000400000 */
[----:B------:R-:W-:-:S05]  /*4a90*/  FFMA R79, R79, R88, R14 ;  /* 0x000000584f4f7223 */ /* 0x000fca000000000e */
[----:B------:R-:W-:-:S05]  /*4aa0*/  F2FP.TF32.F32.PACK_B R79, R79 ;  /* 0x0000004fff4f723e */ /* 0x000fca00024050ff */
[----:B------:R0:W-:Y:S01]  /*4ab0*/  @P0 STG.E desc[UR44][R58.64+0xa4], R79 ;  /* 0x0000a44f3a000986 */ /* 0x0001e2000c10192c */
[----:B------:R-:W-:-:S13]  /*4ac0*/  ISETP.GT.AND P0, PT, R3, RZ, P3 ;  /* 0x000000ff0300720c */ /* 0x000fda0001f04270 */
[----:B0-----:R-:W-:Y:S05]  /*4ad0*/  @!P0 BRA `(.L_x_75) ;  /* 0x0000000000048947 */ /* 0x001fea0003800000 */
[----:B------:R0:W5:Y:S02]  /*4ae0*/  LDG.E.LTC128B R101, desc[UR44][R6.64+0xc0] ;  /* 0x0000c02c06657981 */ /* 0x000164000c1e1920 */
.L_x_75:
[----:B------:R-:W-:Y:S05]  /*4af0*/  BSYNC B1 ;  /* 0x0000000000017941 */ /* 0x000fea0003800000 */
.L_x_74:
        /* <DEDUP_REMOVED lines=10> */
.L_x_77:
[----:B------:R-:W-:Y:S05]  /*4ba0*/  BSYNC B1 ;  /* 0x0000000000017941 */ /* 0x000fea0003800000 */
.L_x_76:
        /* <DEDUP_REMOVED lines=9> */
.L_x_79:
[----:B------:R-:W-:Y:S05]  /*4c40*/  BSYNC B1 ;  /* 0x0000000000017941 */ /* 0x000fea0003800000 */
.L_x_78:
        /* <DEDUP_REMOVED lines=9> */
.L_x_81:
[----:B------:R-:W-:Y:S05]  /*4ce0*/  BSYNC B1 ;  /* 0x0000000000017941 */ /* 0x000fea0003800000 */
.L_x_80:
        /* <DEDUP_REMOVED lines=10> */
.L_x_83:
[----:B------:R-:W-:Y:S05]  /*4d90*/  BSYNC B1 ;  /* 0x0000000000017941 */ /* 0x000fea0003800000 */
.L_x_82:
[----:B-----5:R-:W-:Y:S01]  /*4da0*/  LOP3.LUT R14, R101, 0xffffe000, RZ, 0xc0, !PT ;  /* 0xffffe000650e7812 */ /* 0x020fe200078ec0ff */
[----:B------:R-:W-:Y:S04]  /*4db0*/  BSSY B1, `(.L_x_84) ;  /* 0x000000f000017945 */ /* 0x000fe80003800000 */
[----:B------:R-:W-:-:S04]  /*4dc0*/  FMUL R19, R14, R89 ;  /* 0x000000590e137220 */ /* 0x000fc80000400000 */
[----:B------:R-:W-:-:S05]  /*4dd0*/  FFMA R19, R84, R88, R19 ;  /* 0x0000005854137223 */ /* 0x000fca0000000013 */
[----:B------:R-:W-:-:S05]  /*4de0*/  F2FP.TF32.F32.PACK_B R19, R19 ;  /* 0x00000013ff13723e */ /* 0x000fca00024050ff */
[----:B------:R0:W-:Y:S01]  /*4df0*/  @P0 STG.E desc[UR44][R20.64+0xe0], R19 ;  /* 0x0000e01314000986 */ /* 0x0001e2000c10192c */
[----:B------:R-:W-:-:S05]  /*4e00*/  IADD3 R64, P0, R15, R108, RZ ;  /* 0x0000006c0f407210 */ /* 0x000fca0007f1e0ff */
[----:B------:R-:W-:Y:S01]  /*4e10*/  IMAD.X R65, R5, 0x1, R109, P0 ;  /* 0x0000000105417824 */ /* 0x000fe200000e066d */
[----:B------:R-:W-:-:S05]  /*4e20*/  IADD3 R66, P0, R15, R108, RZ ;  /* 0x0000006c0f427210 */ /* 0x000fca0007f1e0ff */
[----:B------:R-:W-:Y:S01]  /*4e30*/  IMAD.X R67, R5, 0x1, R109, P0 ;  /* 0x0000000105437824 */ /* 0x000fe200000e066d */
[----:B------:R-:W-:-:S05]  /*4e40*/  IADD3 R14, P0, R15, R20, RZ ;  /* 0x000000140f0e7210 */ /* 0x000fca0007f1e0ff */
[----:B------:R-:W-:Y:S01]  /*4e50*/  IMAD.X R15, R5, 0x1, R21, P0 ;  /* 0x00000001050f7824 */ /* 0x000fe200000e0615 */
[----:B------:R-:W-:-:S04]  /*4e60*/  ISETP.GT.AND P0, PT, R4, 0x39, PT ;  /* 0x000000390400780c */ /* 0x000fc80003f04270 */
[----:B------:R-:W-:-:S13]  /*4e70*/  ISETP.GT.AND P4, PT, R3, RZ, P0 ;  /* 0x000000ff0300720c */ /* 0x000fda0000784270 */
[----:B0-----:R-:W-:Y:S05]  /*4e80*/  @!P4 BRA `(.L_x_85) ;  /* 0x000000000004c947 */ /* 0x001fea0003800000 */
[----:B------:R0:W5:Y:S02]  /*4e90*/  LDG.E.LTC128B R101, desc[UR44][R6.64+0xe4] ;  /* 0x0000e42c06657981 */ /* 0x000164000c1e1920 */
.L_x_85:
[----:B------:R-:W-:Y:S05]  /*4ea0*/  BSYNC B1 ;  /* 0x0000000000017941 */ /* 0x000fea0003800000 */
.L_x_84:
        /* <DEDUP_REMOVED lines=9> */
.L_x_87:
[----:B------:R-:W-:Y:S05]  /*4f40*/  BSYNC B1 ;  /* 0x0000000000017941 */ /* 0x000fea0003800000 */
.L_x_86:
        /* <DEDUP_REMOVED lines=9> */
.L_x_89:
[----:B------:R-:W-:Y:S05]  /*4fe0*/  BSYNC B1 ;  /* 0x0000000000017941 */ /* 0x000fea0003800000 */
.L_x_88:
[----:B-----5:R-:W-:-:S05]  /*4ff0*/  LOP3.LUT R4, R101, 0xffffe000, RZ, 0xc0, !PT ;  /* 0xffffe00065047812 */ /* 0x020fca00078ec0ff */
[----:B------:R-:W-:-:S04]  /*5000*/  FMUL R4, R4, R89 ;  /* 0x0000005904047220 */ /* 0x000fc80000400000 */
[----:B------:R-:W-:-:S05]  /*5010*/  FFMA R87, R87, R88, R4 ;  /* 0x0000005857577223 */ /* 0x000fca0000000004 */
[----:B------:R-:W-:-:S05]  /*5020*/  F2FP.TF32.F32.PACK_B R87, R87 ;  /* 0x00000057ff57723e */ /* 0x000fca00024050ff */
[----:B------:R0:W-:Y:S01]  /*5030*/  @P4 STG.E desc[UR44][R58.64+0xe4], R87 ;  /* 0x0000e4573a004986 */ /* 0x0001e2000c10192c */
[----:B------:R-:W-:-:S13]  /*5040*/  ISETP.GT.AND P4, PT, R3, 0x80, P6 ;  /* 0x000000800300780c */ /* 0x000fda0003784270 */
[----:B------:R-:W2:Y:S01]  /*5050*/  @P4 LDG.E.LTC128B R101, desc[UR44][R62.64] ;  /* 0x0000002c3e654981 */ /* 0x000ea2000c1e1920 */
[----:B------:R-:W-:Y:S01]  /*5060*/  BSSY B1, `(.L_x_90) ;  /* 0x000000a000017945 */ /* 0x000fe20003800000 */
[----:B--2---:R-:W-:-:S05]  /*5070*/  LOP3.LUT R4, R101, 0xffffe000, RZ, 0xc0, !PT ;  /* 0xffffe00065047812 */ /* 0x004fca00078ec0ff */
[----:B------:R-:W-:-:S04]  /*5080*/  FMUL R5, R4, R89 ;  /* 0x0000005904057220 */ /* 0x000fc80000400000 */
[----:B------:R-:W-:-:S05]  /*5090*/  FFMA R5, R24, R88, R5 ;  /* 0x0000005818057223 */ /* 0x000fca0000000005 */
[----:B------:R-:W-:-:S05]  /*50a0*/  F2FP.TF32.F32.PACK_B R5, R5 ;  /* 0x00000005ff05723e */ /* 0x000fca00024050ff */
[----:B------:R0:W-:Y:S01]  /*50b0*/  @P4 STG.E desc[UR44][R14.64], R5 ;  /* 0x000000050e004986 */ /* 0x0001e2000c10192c */
[----:B------:R-:W-:-:S04]  /*50c0*/  ISETP.NE.AND P4, PT, R117, RZ, PT ;  /* 0x000000ff7500720c */ /* 0x000fc80003f85270 */
[----:B------:R-:W-:-:S13]  /*50d0*/  ISETP.GT.AND P4, PT, R3, 0x80, P4 ;  /* 0x000000800300780c */ /* 0x000fda0002784270 */
[----:B0-----:R-:W-:Y:S05]  /*50e0*/  @!P4 BRA `(.L_x_91) ;  /* 0x000000000004c947 */ /* 0x001fea0003800000 */
[----:B------:R0:W5:Y:S02]  /*50f0*/  LDG.E.LTC128B R101, desc[UR44][R60.64+0x4] ;  /* 0x0000042c3c657981 */ /* 0x000164000c1e1920 */
.L_x_91:
[----:B------:R-:W-:Y:S05]  /*5100*/  BSYNC B1 ;  /* 0x0000000000017941 */ /* 0x000fea0003800000 */
.L_x_90:
[----:B-----5:R-:W-:Y:S01]  /*5110*/  LOP3.LUT R4, R101, 0xffffe000, RZ, 0xc0, !PT ;  /* 0xffffe00065047812 */ /* 0x020fe200078ec0ff */
[----:B------:R-:W-:Y:S01]  /*5120*/  @P4 IMAD.MOV.U32 R5, RZ, RZ, R15 ;  /* 0x000000ffff054224 */ /* 0x000fe200078e000f */
[----:B------:R-:W-:Y:S01]  /*5130*/  ISETP.GT.AND P6, PT, R3, 0x88, P6 ;  /* 0x000000880300780c */ /* 0x000fe200037c4270 */
[----:B------:R-:W-:Y:S02]  /*5140*/  BSSY B1, `(.L_x_92) ;  /* 0x0000008000017945 */ /* 0x000fe40003800000 */
[----:B------:R-:W-:-:S04]  /*5150*/  FMUL R4, R4, R89 ;  /* 0x0000005904047220 */ /* 0x000fc80000400000 */
[----:B------:R-:W-:Y:S01]  /*5160*/  FFMA R25, R25, R88, R4 ;  /* 0x0000005819197223 */ /* 0x000fe20000000004 */
[----:B------:R-:W-:-:S04]  /*5170*/  @P4 IMAD.MOV.U32 R4, RZ, RZ, R14 ;  /* 0x000000ffff044224 */ /* 0x000fc800078e000e */
[----:B------:R-:W-:-:S05]  /*5180*/  F2FP.TF32.F32.PACK_B R25, R25 ;  /* 0x00000019ff19723e */ /* 0x000fca00024050ff */
[----:B------:R2:W-:Y:S01]  /*5190*/  @P4 STG.E desc[UR44][R4.64+0x4], R25 ;  /* 0x0000041904004986 */ /* 0x0005e2000c10192c */
[----:B------:R-:W-:Y:S05]  /*51a0*/  @!P6 BRA `(.L_x_93) ;  /* 0x000000000004e947 */ /* 0x000fea0003800000 */
[----:B------:R0:W5:Y:S02]  /*51b0*/  LDG.E.LTC128B R101, desc[UR44][R10.64] ;  /* 0x0000002c0a657981 */ /* 0x000164000c1e1920 */
.L_x_93:
[----:B------:R-:W-:Y:S05]  /*51c0*/  BSYNC B1 ;  /* 0x0000000000017941 */ /* 0x000fea0003800000 */
.L_x_92:
[----:B--2--5:R-:W-:Y:S01]  /*51d0*/  LOP3.LUT R4, R101, 0xffffe000, RZ, 0xc0, !PT ;  /* 0xffffe00065047812 */ /* 0x024fe200078ec0ff */
[----:B------:R-:W-:Y:S01]  /*51e0*/  BSSY B1, `(.L_x_94) ;  /* 0x0000009000017945 */ /* 0x000fe20003800000 */
[----:B------:R-:W-:-:S03]  /*51f0*/  ISETP.NE.AND P4, PT, R117, RZ, PT ;  /* 0x000000ff7500720c */ /* 0x000fc60003f85270 */
[----:B------:R-:W-:Y:S01]  /*5200*/  FMUL R5, R4, R89 ;  /* 0x0000005904057220 */ /* 0x000fe20000400000 */
[----:B------:R-:W-:-:S03]  /*5210*/  ISETP.GT.AND P4, PT, R3, 0x88, P4 ;  /* 0x000000880300780c */ /* 0x000fc60002784270 */
[----:B------:R-:W-:-:S05]  /*5220*/  FFMA R5, R26, R88, R5 ;  /* 0x000000581a057223 */ /* 0x000fca0000000005 */
[----:B------:R-:W-:-:S05]  /*5230*/  F2FP.TF32.F32.PACK_B R5, R5 ;  /* 0x00000005ff05723e */ /* 0x000fca00024050ff */
[----:B------:R2:W-:Y:S01]  /*5240*/  @P6 STG.E desc[UR44][R64.64], R5 ;  /* 0x0000000540006986 */ /* 0x0005e2000c10192c */
[----:B------:R-:W-:Y:S05]  /*5250*/  @!P4 BRA `(.L_x_95) ;  /* 0x000000000004c947 */ /* 0x000fea0003800000 */
[----:B------:R0:W5:Y:S02]  /*5260*/  LDG.E.LTC128B R101, desc[UR44][R12.64+0x4] ;  /* 0x0000042c0c657981 */ /* 0x000164000c1e1920 */
.L_x_95:
[----:B------:R-:W-:Y:S05]  /*5270*/  BSYNC B1 ;  /* 0x0000000000017941 */ /* 0x000fea0003800000 */
.L_x_94:
[----:B-----5:R-:W-:Y:S01]  /*5280*/  LOP3.LUT R4, R101, 0xffffe000, RZ, 0xc0, !PT ;  /* 0xffffe00065047812 */ /* 0x020fe200078ec0ff */
[----:B------:R-:W-:Y:S01]  /*5290*/  BSSY B1, `(.L_x_96) ;  /* 0x0000009000017945 */ /* 0x000fe20003800000 */
[----:B------:R-:W-:-:S03]  /*52a0*/  ISETP.NE.AND P6, PT, R118, RZ, PT ;  /* 0x000000ff7600720c */ /* 0x000fc60003fc5270 */
[----:B------:R-:W-:-:S04]  /*52b0*/  FMUL R4, R4, R89 ;  /* 0x0000005904047220 */ /* 0x000fc80000400000 */
[----:B------:R-:W-:-:S05]  /*52c0*/  FFMA R27, R27, R88, R4 ;  /* 0x000000581b1b7223 */ /* 0x000fca0000000004 */
[----:B------:R-:W-:-:S05]  /*52d0*/  F2FP.TF32.F32.PACK_B R27, R27 ;  /* 0x0000001bff1b723e */ /* 0x000fca00024050ff */
[----:B------:R0:W-:Y:S01]  /*52e0*/  @P4 STG.E desc[UR44][R66.64+0x4], R27 ;  /* 0x0000041b42004986 */ /* 0x0001e2000c10192c */
[----:B------:R-:W-:-:S13]  /*52f0*/  ISETP.GT.AND P4, PT, R3, 0x80, P6 ;  /* 0x000000800300780c */ /* 0x000fda0003784270 */
[----:B0-----:R-:W-:Y:S05]  /*5300*/  @!P4 BRA `(.L_x_97) ;  /* 0x000000000004c947 */ /* 0x001fea0003800000 */
[----:B------:R0:W5:Y:S02]  /*5310*/  LDG.E.LTC128B R101, desc[UR44][R60.64+0x20] ;  /* 0x0000202c3c657981 */ /* 0x000164000c1e1920 */
.L_x_97:
[----:B------:R-:W-:Y:S05]  /*5320*/  BSYNC B1 ;  /* 0x0000000000017941 */ /* 0x000fea0003800000 */
.L_x_96:
[----:B-----5:R-:W-:Y:S01]  /*5330*/  LOP3.LUT R4, R101, 0xffffe000, RZ, 0xc0, !PT ;  /* 0xffffe00065047812 */ /* 0x020fe200078ec0ff */
[----:B------:R-:W-:Y:S01]  /*5340*/  BSSY B1, `(.L_x_98) ;  /* 0x000000b000017945 */ /* 0x000fe20003800000 */
[----:B------:R-:W-:-:S03]  /*5350*/  ISETP.NE.AND P6, PT, R114, RZ, PT ;  /* 0x000000ff7200720c */ /* 0x000fc60003fc5270 */
[----:B--2---:R-:W-:Y:S01]  /*5360*/  FMUL R5, R4, R89 ;  /* 0x0000005904057220 */ /* 0x004fe20000400000 */
[----:B------:R-:W-:-:S03]  /*5370*/  @P4 IMAD.MOV.U32 R4, RZ, RZ, R14 ;  /* 0x000000ffff044224 */ /* 0x000fc600078e000e */
[----:B-1-34-:R-:W-:Y:S01]  /*5380*/  FFMA R7, R28, R88, R5 ;  /* 0x000000581c077223 */ /* 0x01afe20000000005 */
[----:B------:R-:W-:-:S04]  /*5390*/  @P4 IMAD.MOV.U32 R5, RZ, RZ, R15 ;  /* 0x000000ffff054224 */ /* 0x000fc800078e000f */
[----:B------:R-:W-:-:S05]  /*53a0*/  F2FP.TF32.F32.PACK_B R7, R7 ;  /* 0x00000007ff07723e */ /* 0x000fca00024050ff */
[----:B------:R1:W-:Y:S01]  /*53b0*/  @P4 STG.E desc[UR44][R4.64+0x20], R7 ;  /* 0x0000200704004986 */ /* 0x0003e2000c10192c */
[----:B------:R-:W-:-:S13]  /*53c0*/  ISETP.GT.AND P4, PT, R3, 0x80, P6 ;  /* 0x000000800300780c */ /* 0x000fda0003784270 */
[----:B-1----:R-:W-:Y:S05]  /*53d0*/  @!P4 BRA `(.L_x_99) ;  /* 0x000000000004c947 */ /* 0x002fea0003800000 */
[----:B------:R1:W5:Y:S02]  /*53e0*/  LDG.E.LTC128B R101, desc[UR44][R60.64+0x24] ;  /* 0x0000242c3c657981 */ /* 0x000364000c1e1920 */
.L_x_99:
[----:B------:R-:W-:Y:S05]  /*53f0*/  BSYNC B1 ;  /* 0x0000000000017941 */ /* 0x000fea0003800000 */
.L_x_98:
[----:B-----5:R-:W-:Y:S01]  /*5400*/  LOP3.LUT R4, R101, 0xffffe000, RZ, 0xc0, !PT ;  /* 0xffffe00065047812 */ /* 0x020fe200078ec0ff */
[----:B------:R-:W-:Y:S01]  /*5410*/  @P4 IMAD.MOV.U32 R5, RZ, RZ, R15 ;  /* 0x000000ffff054224 */ /* 0x000fe200078e000f */
[----:B------:R-:W-:Y:S03]  /*5420*/  BSSY B1, `(.L_x_100) ;  /* 0x000000a000017945 */ /* 0x000fe60003800000 */
[----:B------:R-:W-:-:S04]  /*5430*/  FMUL R4, R4, R89 ;  /* 0x0000005904047220 */ /* 0x000fc80000400000 */
[----:B------:R-:W-:Y:S01]  /*5440*/  FFMA R29, R29, R88, R4 ;  /* 0x000000581d1d7223 */ /* 0x000fe20000000004 */
[----:B------:R-:W-:-:S04]  /*5450*/  @P4 IMAD.MOV.U32 R4, RZ, RZ, R14 ;  /* 0x000000ffff044224 */ /* 0x000fc800078e000e */
[----:B------:R-:W-:-:S05]  /*5460*/  F2FP.TF32.F32.PACK_B R29, R29 ;  /* 0x0000001dff1d723e */ /* 0x000fca00024050ff */
[----:B------:R2:W-:Y:S01]  /*5470*/  @P4 STG.E desc[UR44][R4.64+0x24], R29 ;  /* 0x0000241d04004986 */ /* 0x0005e2000c10192c */
[----:B------:R-:W-:-:S04]  /*5480*/  ISETP.NE.AND P4, PT, R118, RZ, PT ;  /* 0x000000ff7600720c */ /* 0x000fc80003f85270 */
[----:B------:R-:W-:-:S13]  /*5490*/  ISETP.GT.AND P4, PT, R3, 0x88, P4 ;  /* 0x000000880300780c */ /* 0x000fda0002784270 */
[----:B--2---:R-:W-:Y:S05]  /*54a0*/  @!P4 BRA `(.L_x_101) ;  /* 0x000000000004c947 */ /* 0x004fea0003800000 */
[----:B------:R2:W5:Y:S02]  /*54b0*/  LDG.E.LTC128B R101, desc[UR44][R12.64+0x20] ;  /* 0x0000202c0c657981 */ /* 0x000564000c1e1920 */
.L_x_101:
[----:B------:R-:W-:Y:S05]  /*54c0*/  BSYNC B1 ;  /* 0x0000000000017941 */ /* 0x000fea0003800000 */
.L_x_100:
[----:B-----5:R-:W-:Y:S01]  /*54d0*/  LOP3.LUT R4, R101, 0xffffe000, RZ, 0xc0, !PT ;  /* 0xffffe00065047812 */ /* 0x020fe200078ec0ff */
[----:B------:R-:W-:Y:S04]  /*54e0*/  BSSY B1, `(.L_x_102) ;  /* 0x0000008000017945 */ /* 0x000fe80003800000 */
[----:B------:R-:W-:-:S04]  /*54f0*/  FMUL R5, R4, R89 ;  /* 0x0000005904057220 */ /* 0x000fc80000400000 */
[----:B------:R-:W-:-:S05]  /*5500*/  FFMA R5, R30, R88, R5 ;  /* 0x000000581e057223 */ /* 0x000fca0000000005 */
[----:B------:R-:W-:-:S05]  /*5510*/  F2FP.TF32.F32.PACK_B R5, R5 ;  /* 0x00000005ff05723e */ /* 0x000fca00024050ff */
[----:B------:R3:W-:Y:S01]  /*5520*/  @P4 STG.E desc[UR44][R8.64+0x20], R5 ;  /* 0x0000200508004986 */ /* 0x0007e2000c10192c */
[----:B------:R-:W-:-:S13]  /*5530*/  ISETP.GT.AND P4, PT, R3, 0x88, P6 ;  /* 0x000000880300780c */ /* 0x000fda0003784270 */
[----:B---3--:R-:W-:Y:S05]  /*5540*/  @!P4 BRA `(.L_x_103) ;  /* 0x000000000004c947 */ /* 0x008fea0003800000 */
[----:B------:R3:W5:Y:S02]  /*5550*/  LDG.E.LTC128B R101, desc[UR44][R12.64+0x24] ;  /* 0x0000242c0c657981 */ /* 0x000764000c1e1920 */
.L_x_103:
[----:B------:R-:W-:Y:S05]  /*5560*/  BSYNC B1 ;  /* 0x0000000000017941 */ /* 0x000fea0003800000 */
.L_x_102:
[----:B-----5:R-:W-:Y:S01]  /*5570*/  LOP3.LUT R4, R101, 0xffffe000, RZ, 0xc0, !PT ;  /* 0xffffe00065047812 */ /* 0x020fe200078ec0ff */
[----:B------:R-:W-:Y:S01]  /*5580*/  @P4 IMAD.MOV.U32 R5, RZ, RZ, R9 ;  /* 0x000000ffff054224 */ /* 0x000fe200078e0009 */
[----:B------:R-:W-:Y:S01]  /*5590*/  ISETP.NE.AND P6, PT, R115, RZ, PT ;  /* 0x000000ff7300720c */ /* 0x000fe20003fc5270 */
[----:B------:R-:W-:Y:S02]  /*55a0*/  BSSY B1, `(.L_x_104) ;  /* 0x0000009000017945 */ /* 0x000fe40003800000 */
[----:B------:R-:W-:-:S04]  /*55b0*/  FMUL R4, R4, R89 ;  /* 0x0000005904047220 */ /* 0x000fc80000400000 */
[----:B------:R-:W-:Y:S01]  /*55c0*/  FFMA R31, R31, R88, R4 ;  /* 0x000000581f1f7223 */ /* 0x000fe20000000004 */
[----:B------:R-:W-:-:S04]  /*55d0*/  @P4 IMAD.MOV.U32 R4, RZ, RZ, R8 ;  /* 0x000000ffff044224 */ /* 0x000fc800078e0008 */
[----:B------:R-:W-:-:S05]  /*55e0*/  F2FP.TF32.F32.PACK_B R31, R31 ;  /* 0x0000001fff1f723e */ /* 0x000fca00024050ff */
[----:B------:R4:W-:Y:S01]  /*55f0*/  @P4 STG.E desc[UR44][R4.64+0x24], R31 ;  /* 0x0000241f04004986 */ /* 0x0009e2000c10192c */
[----:B------:R-:W-:-:S13]  /*5600*/  ISETP.GT.AND P4, PT, R3, 0x80, P6 ;  /* 0x000000800300780c */ /* 0x000fda0003784270 */
[----:B----4-:R-:W-:Y:S05]  /*5610*/  @!P4 BRA `(.L_x_105) ;  /* 0x000000000004c947 */ /* 0x010fea0003800000 */
[----:B------:R4:W5:Y:S02]  /*5620*/  LDG.E.LTC128B R101, desc[UR44][R60.64+0x40] ;  /* 0x0000402c3c657981 */ /* 0x000964000c1e1920 */
.L_x_105:
[----:B------:R-:W-:Y:S05]  /*5630*/  BSYNC B1 ;  /* 0x0000000000017941 */ /* 0x000fea0003800000 */
.L_x_104:
[----:B-----5:R-:W-:Y:S01]  /*5640*/  LOP3.LUT R4, R101, 0xffffe000, RZ, 0xc0, !PT ;  /* 0xffffe00065047812 */ /* 0x020fe200078ec0ff */
[----:B------:R-:W-:Y:S01]  /*5650*/  BSSY B1, `(.L_x_106) ;  /* 0x000000b000017945 */ /* 0x000fe20003800000 */
[----:B------:R-:W-:-:S03]  /*5660*/  ISETP.NE.AND P6, PT, R102, RZ, PT ;  /* 0x000000ff6600720c */ /* 0x000fc60003fc5270 */
[----:B------:R-:W-:Y:S01]  /*5670*/  FMUL R5, R4, R89 ;  /* 0x0000005904057220 */ /* 0x000fe20000400000 */
[----:B------:R-:W-:-:S03]  /*5680*/  @P4 IMAD.MOV.U32 R4, RZ, RZ, R14 ;  /* 0x000000ffff044224 */ /* 0x000fc600078e000e */
[----:B------:R-:W-:Y:S01]  /*5690*/  FFMA R7, R32, R88, R5 ;  /* 0x0000005820077223 */ /* 0x000fe20000000005 */
[----:B------:R-:W-:-:S04]  /*56a0*/  @P4 IMAD.MOV.U32 R5, RZ, RZ, R15 ;  /* 0x000000ffff054224 */ /* 0x000fc800078e000f */
[----:B------:R-:W-:-:S05]  /*56b0*/  F2FP.TF32.F32.PACK_B R7, R7 ;  /* 0x00000007ff07723e */ /* 0x000fca00024050ff */
[----:B------:R0:W-:Y:S01]  /*56c0*/  @P4 STG.E desc[UR44][R4.64+0x40], R7 ;  /* 0x0000400704004986 */ /* 0x0001e2000c10192c */
[----:B------:R-:W-:-:S13]  /*56d0*/  ISETP.GT.AND P4, PT, R3, 0x80, P6 ;  /* 0x000000800300780c */ /* 0x000fda0003784270 */
[----:B0-----:R-:W-:Y:S05]  /*56e0*/  @!P4 BRA `(.L_x_107) ;  /* 0x000000000004c947 */ /* 0x001fea0003800000 */
[----:B------:R0:W5:Y:S02]  /*56f0*/  LDG.E.LTC128B R101, desc[UR44][R60.64+0x44] ;  /* 0x0000442c3c657981 */ /* 0x000164000c1e1920 */
.L_x_107:
[----:B------:R-:W-:Y:S05]  /*5700*/  BSYNC B1 ;  /* 0x0000000000017941 */ /* 0x000fea0003800000 */
.L_x_106:
        /* <DEDUP_REMOVED lines=10> */
[----:B0-----:R-:W-:Y:S05]  /*57b0*/  @!P4 BRA `(.L_x_109) ;  /* 0x000000000004c947 */ /* 0x001fea0003800000 */
[----:B------:R0:W5:Y:S02]  /*57c0*/  LDG.E.LTC128B R101, desc[UR44][R12.64+0x40] ;  /* 0x0000402c0c657981 */ /* 0x000164000c1e1920 */
.L_x_109:
[----:B------:R-:W-:Y:S05]  /*57d0*/  BSYNC B1 ;  /* 0x0000000000017941 */ /* 0x000fea0003800000 */
.L_x_108:
[----:B-----5:R-:W-:Y:S01]  /*57e0*/  LOP3.LUT R4, R101, 0xffffe000, RZ, 0xc0, !PT ;  /* 0xffffe00065047812 */ /* 0x020fe200078ec0ff */
[----:B------:R-:W-:Y:S04]  /*57f0*/  BSSY B1, `(.L_x_110) ;  /* 0x000000a000017945 */ /* 0x000fe80003800000 */
        /* <DEDUP_REMOVED lines=9> */
.L_x_111:
[----:B------:R-:W-:Y:S05]  /*5890*/  BSYNC B1 ;  /* 0x0000000000017941 */ /* 0x000fea0003800000 */
.L_x_110:
        /* <DEDUP_REMOVED lines=10> */
[----:B0-----:R-:W-:Y:S05]  /*5940*/  @!P4 BRA `(.L_x_113) ;  /* 0x000000000004c947 */ /* 0x001fea0003800000 */
[----:B------:R0:W5:Y:S02]  /*5950*/  LDG.E.LTC128B R101, desc[UR44][R60.64+0x60] ;  /* 0x0000602c3c657981 */ /* 0x000164000c1e1920 */
.L_x_113:
[----:B------:R-:W-:Y:S05]  /*5960*/  BSYNC B1 ;  /* 0x0000000000017941 */ /* 0x000fea0003800000 */
.L_x_112:
        /* <DEDUP_REMOVED lines=12> */
.L_x_115:
[----:B------:R-:W-:Y:S05]  /*5a30*/  BSYNC B1 ;  /* 0x0000000000017941 */ /* 0x000fea0003800000 */
.L_x_114:
        /* <DEDUP_REMOVED lines=12> */
.L_x_117:
[----:B------:R-:W-:Y:S05]  /*5b00*/  BSYNC B1 ;  /* 0x0000000000017941 */ /* 0x000fea0003800000 */
.L_x_116:
        /* <DEDUP_REMOVED lines=11> */
.L_x_119:
[----:B------:R-:W-:Y:S05]  /*5bc0*/  BSYNC B1 ;  /* 0x0000000000017941 */ /* 0x000fea0003800000 */
.L_x_118:
        /* <DEDUP_REMOVED lines=12> */
.L_x_121:
[----:B------:R-:W-:Y:S05]  /*5c90*/  BSYNC B1 ;  /* 0x0000000000017941 */ /* 0x000fea0003800000 */
.L_x_120:
        /* <DEDUP_REMOVED lines=12> */
.L_x_123:
[----:B------:R-:W-:Y:S05]  /*5d60*/  BSYNC B1 ;  /* 0x0000000000017941 */ /* 0x000fea0003800000 */
.L_x_122:
        /* <DEDUP_REMOVED lines=12> */
.L_x_125:
[----:B------:R-:W-:Y:S05]  /*5e30*/  BSYNC B1 ;  /* 0x0000000000017941 */ /* 0x000fea0003800000 */
.L_x_124:
        /* <DEDUP_REMOVED lines=11> */
.L_x_127:
[----:B------:R-:W-:Y:S05]  /*5ef0*/  BSYNC B1 ;  /* 0x0000000000017941 */ /* 0x000fea0003800000 */
.L_x_126:
        /* <DEDUP_REMOVED lines=12> */
.L_x_129:
[----:B------:R-:W-:Y:S05]  /*5fc0*/  BSYNC B1 ;  /* 0x0000000000017941 */ /* 0x000fea0003800000 */
.L_x_128:
        /* <DEDUP_REMOVED lines=11> */
.L_x_131:
[----:B------:R-:W-:Y:S05]  /*6080*/  BSYNC B1 ;  /* 0x0000000000017941 */ /* 0x000fea0003800000 */
.L_x_130:
        /* <DEDUP_REMOVED lines=11> */
.L_x_133:
[----:B------:R-:W-:Y:S05]  /*6140*/  BSYNC B1 ;  /* 0x0000000000017941 */ /* 0x000fea0003800000 */
.L_x_132:
[----:B-----5:R-:W-:Y:S01]  /*6150*/  LOP3.LUT R4, R101, 0xffffe000, RZ, 0xc0, !PT ;  /* 0xffffe00065047812 */ /* 0x020fe200078ec0ff */
[----:B------:R-:W-:Y:S01]  /*6160*/  BSSY B1, `(.L_x_134) ;  /* 0x000000a000017945 */ /* 0x000fe20003800000 */
[----:B------:R-:W-:-:S03]  /*6170*/  ISETP.GT.AND P5, PT, R3, 0x88, P5 ;  /* 0x000000880300780c */ /* 0x000fc60002fa4270 */
[----:B------:R-:W-:Y:S01]  /*6180*/  FMUL R5, R4, R89 ;  /* 0x0000005904057220 */ /* 0x000fe20000400000 */
[----:B------:R-:W-:-:S03]  /*6190*/  @P4 IMAD.MOV.U32 R4, RZ, RZ, R8 ;  /* 0x000000ffff044224 */ /* 0x000fc600078e0008 */
[----:B------:R-:W-:Y:S01]  /*61a0*/  FFMA R7, R46, R88, R5 ;  /* 0x000000582e077223 */ /* 0x000fe20000000005 */
[----:B------:R-:W-:-:S04]  /*61b0*/  @P4 IMAD.MOV.U32 R5, RZ, RZ, R9 ;  /* 0x000000ffff054224 */ /* 0x000fc800078e0009 */
[----:B------:R-:W-:-:S05]  /*61c0*/  F2FP.TF32.F32.PACK_B R7, R7 ;  /* 0x00000007ff07723e */ /* 0x000fca00024050ff */
[----:B------:R0:W-:Y:S01]  /*61d0*/  @P4 STG.E desc[UR44][R4.64+0xa0], R7 ;  /* 0x0000a00704004986 */ /* 0x0001e2000c10192c */
[----:B------:R-:W-:Y:S05]  /*61e0*/  @!P5 BRA `(.L_x_135) ;  /* 0x000000000004d947 */ /* 0x000fea0003800000 */
[----:B------:R0:W5:Y:S02]  /*61f0*/  LDG.E.LTC128B R101, desc[UR44][R12.64+0xa4] ;  /* 0x0000a42c0c657981 */ /* 0x000164000c1e1920 */
.L_x_135:
[----:B------:R-:W-:Y:S05]  /*6200*/  BSYNC B1 ;  /* 0x0000000000017941 */ /* 0x000fea0003800000 */
.L_x_134:
[----:B0----5:R-:W-:Y:S01]  /*6210*/  LOP3.LUT R4, R101, 0xffffe000, RZ, 0xc0, !PT ;  /* 0xffffe00065047812 */ /* 0x021fe200078ec0ff */
        /* <DEDUP_REMOVED lines=10> */
.L_x_137:
[----:B------:R-:W-:Y:S05]  /*62c0*/  BSYNC B1 ;  /* 0x0000000000017941 */ /* 0x000fea0003800000 */
.L_x_136:
[----:B0----5:R-:W-:Y:S01]  /*62d0*/  LOP3.LUT R4, R101, 0xffffe000, RZ, 0xc0, !PT ;  /* 0xffffe00065047812 */ /* 0x021fe200078ec0ff */
        /* <DEDUP_REMOVED lines=10> */
.L_x_139:
[----:B------:R-:W-:Y:S05]  /*6380*/  BSYNC B1 ;  /* 0x0000000000017941 */ /* 0x000fea0003800000 */
.L_x_138:
        /* <DEDUP_REMOVED lines=11> */
.L_x_141:
[----:B------:R-:W-:Y:S05]  /*6440*/  BSYNC B1 ;  /* 0x0000000000017941 */ /* 0x000fea0003800000 */
.L_x_140:
        /* <DEDUP_REMOVED lines=11> */
.L_x_143:
[----:B------:R-:W-:Y:S05]  /*6500*/  BSYNC B1 ;  /* 0x0000000000017941 */ /* 0x000fea0003800000 */
.L_x_142:
        /* <DEDUP_REMOVED lines=11> */
.L_x_145:
[----:B------:R-:W-:Y:S05]  /*65c0*/  BSYNC B1 ;  /* 0x0000000000017941 */ /* 0x000fea0003800000 */
.L_x_144:
        /* <DEDUP_REMOVED lines=11> */
.L_x_147:
[----:B------:R-:W-:Y:S05]  /*6680*/  BSYNC B1 ;  /* 0x0000000000017941 */ /* 0x000fea0003800000 */
.L_x_146:
[----:B0----5:R-:W-:Y:S01]  /*6690*/  LOP3.LUT R4, R101, 0xffffe000, RZ, 0xc0, !PT ;  /* 0xffffe00065047812 */ /* 0x021fe200078ec0ff */
        /* <DEDUP_REMOVED lines=8> */
.L_x_149:
[----:B------:R-:W-:Y:S05]  /*6720*/  BSYNC B1 ;  /* 0x0000000000017941 */ /* 0x000fea0003800000 */
.L_x_148:
        /* <DEDUP_REMOVED lines=11> */
.L_x_151:
[----:B------:R-:W-:Y:S05]  /*67e0*/  BSYNC B1 ;  /* 0x0000000000017941 */ /* 0x000fea0003800000 */
.L_x_150:
[----:B------:R-:W-:Y:S05]  /*67f0*/  @!P0 BRA `(.L_x_152) ;  /* 0x00000014008c8947 */ /* 0x000fea0003800000 */
[----:B0----5:R-:W-:-:S05]  /*6800*/  LOP3.LUT R4, R101, 0xffffe000, RZ, 0xc0, !PT ;  /* 0xffffe00065047812 */ /* 0x021fca00078ec0ff */
[----:B------:R-:W-:-:S04]  /*6810*/  FMUL R4, R4, R89 ;  /* 0x0000005904047220 */ /* 0x000fc80000400000 */
[----:B------:R-:W-:-:S05]  /*6820*/  FFMA R55, R55, R88, R4 ;  /* 0x0000005837377223 */ /* 0x000fca0000000004 */
[----:B------:R-:W-:-:S05]  /*6830*/  F2FP.TF32.F32.PACK_B R55, R55 ;  /* 0x00000037ff37723e */ /* 0x000fca00024050ff */
[----:B------:R0:W-:Y:S01]  /*6840*/  STG.E desc[UR44][R8.64+0xe4], R55 ;  /* 0x0000e43708007986 */ /* 0x0001e2000c10192c */
[----:B------:R-:W-:Y:S05]  /*6850*/  BRA `(.L_x_152) ;  /* 0x0000001400747947 */ /* 0x000fea0003800000 */
.L_x_29:
[----:B------:R-:W-:Y:S01]  /*6860*/  ULDC.64 UR4, c[0x0][0x5c0] ;  /* 0x0001700000047ab9 */ /* 0x000fe20000000a00 */
[-C--:B------:R-:W-:Y:S01]  /*6870*/  FMUL R5, R56, R88.reuse ;  /* 0x0000005838057220 */ /* 0x080fe20000400000 */
[----:B------:R-:W-:Y:S01]  /*6880*/  ISETP.GT.AND P4, PT, R4, 0x1, PT ;  /* 0x000000010400780c */ /* 0x000fe20003f84270 */
[-C--:B------:R-:W-:Y:S01]  /*6890*/  FMUL R57, R57, R88.reuse ;  /* 0x0000005839397220 */ /* 0x080fe20000400000 */
[----:B------:R-:W-:Y:S01]  /*68a0*/  LEA R8, P2, R112, UR4, 0x2 ;  /* 0x0000000470087c11 */ /* 0x000fe2000f8410ff */
[----:B------:R-:W-:Y:S01]  /*68b0*/  IMAD.SHL.U32 R15, R90, 0x4, RZ ;  /* 0x000000045a0f7824 */ /* 0x000fe200078e00ff */
[----:B------:R-:W-:Y:S01]  /*68c0*/  ISETP.GT.AND P1, PT, R3, RZ, P4 ;  /* 0x000000ff0300720c */ /* 0x000fe20002724270 */
[----:B------:R-:W-:Y:S01]  /*68d0*/  IMAD.SHL.U32 R101, R91, 0x4, RZ ;  /* 0x000000045b657824 */ /* 0x000fe200078e00ff */
[----:B------:R-:W-:Y:S01]  /*68e0*/  LEA.HI.X R9, R112, UR5, R21, 0x2, P2 ;  /* 0x0000000570097c11 */ /* 0x000fe200090f1415 */
[-C--:B------:R-:W-:Y:S01]  /*68f0*/  FMUL R59, R59, R88.reuse ;  /* 0x000000583b3b7220 */ /* 0x080fe20000400000 */
[----:B------:R-:W-:Y:S01]  /*6900*/  F2FP.TF32.F32.PACK_B R5, R5 ;  /* 0x00000005ff05723e */ /* 0x000fe200024050ff */
[-C--:B------:R-:W-:Y:S01]  /*6910*/  FMUL R13, R58, R88.reuse ;  /* 0x000000583a0d7220 */ /* 0x080fe20000400000 */
[----:B------:R-:W-:Y:S01]  /*6920*/  F2FP.TF32.F32.PACK_B R57, R57 ;  /* 0x00000039ff39723e */ /* 0x000fe200024050ff */
[-C--:B------:R-:W-:Y:S01]  /*6930*/  FMUL R61, R61, R88.reuse ;  /* 0x000000583d3d7220 */ /* 0x080fe20000400000 */
[----:B------:R-:W-:Y:S01]  /*6940*/  SHF.L.U64.HI R7, R90, 0x2, R93 ;  /* 0x000000025a077819 */ /* 0x000fe2000001025d */
[----:B------:R0:W-:Y:S01]  /*6950*/  @P0 STG.E desc[UR44][R8.64], R5 ;  /* 0x0000000508000986 */ /* 0x0001e2000c10192c */
[----:B------:R-:W-:Y:S01]  /*6960*/  ISETP.GT.AND P0, PT, R3, 0x8, P4 ;  /* 0x000000080300780c */ /* 0x000fe20002704270 */
[----:B------:R-:W-:Y:S01]  /*6970*/  FMUL R63, R63, R88 ;  /* 0x000000583f3f7220 */ /* 0x000fe20000400000 */
[----:B------:R-:W-:Y:S01]  /*6980*/  IADD3 R10, P2, R15, R8, RZ ;  /* 0x000000080f0a7210 */ /* 0x000fe20007f5e0ff */
[----:B------:R-:W-:Y:S01]  /*6990*/  @P1 STG.E desc[UR44][R8.64+0x4], R57 ;  /* 0x0000043908001986 */ /* 0x000fe2000c10192c */
[----:B------:R-:W-:Y:S01]  /*69a0*/  SHF.L.U64.HI R19, R91, 0x2, R92 ;  /* 0x000000025b137819 */ /* 0x000fe2000001025c */
[----:B------:R-:W-:Y:S01]  /*69b0*/  FMUL R65, R65, R88 ;  /* 0x0000005841417220 */ /* 0x000fe20000400000 */
[----:B------:R-:W-:Y:S01]  /*69c0*/  F2FP.TF32.F32.PACK_B R59, R59 ;  /* 0x0000003bff3b723e */ /* 0x000fe200024050ff */
[----:B------:R-:W-:Y:S01]  /*69d0*/  IMAD.X R11, R7, 0x1, R9, P2 ;  /* 0x00000001070b7824 */ /* 0x000fe200010e0609 */
[----:B------:R-:W-:Y:S01]  /*69e0*/  IADD3 R6, P1, P2, R101, R8, R15 ;  /* 0x0000000865067210 */ /* 0x000fe20007a3e00f */
[-C--:B------:R-:W-:Y:S01]  /*69f0*/  FMUL R67, R67, R88.reuse ;  /* 0x0000005843437220 */ /* 0x080fe20000400000 */
[----:B------:R-:W-:Y:S01]  /*6a00*/  ISETP.GT.AND P5, PT, R4, 0x8, PT ;  /* 0x000000080400780c */ /* 0x000fe20003fa4270 */
[-C--:B0-----:R-:W-:Y:S01]  /*6a10*/  FMUL R5, R60, R88.reuse ;  /* 0x000000583c057220 */ /* 0x081fe20000400000 */
[C---:B------:R-:W-:Y:S01]  /*6a20*/  ISETP.GT.AND P4, PT, R4.reuse, 0x9, PT ;  /* 0x000000090400780c */ /* 0x040fe20003f84270 */
[----:B------:R-:W-:Y:S01]  /*6a30*/  @P0 STG.E desc[UR44][R10.64+0x4], R59 ;  /* 0x0000043b0a000986 */ /* 0x000fe2000c10192c */
[----:B------:R-:W-:Y:S01]  /*6a40*/  ISETP.GT.AND P3, PT, R3, 0x8, P6 ;  /* 0x000000080300780c */ /* 0x000fe20003764270 */
[-C--:B------:R-:W-:Y:S01]  /*6a50*/  FMUL R69, R69, R88.reuse ;  /* 0x0000005845457220 */ /* 0x080fe20000400000 */
[----:B------:R-:W-:Y:S01]  /*6a60*/  IADD3.X R7, R19, R9, R7, P1, P2 ;  /* 0x0000000913077210 */ /* 0x000fe20000fe4407 */
[-C--:B------:R-:W-:Y:S01]  /*6a70*/  FMUL R71, R71, R88.reuse ;  /* 0x0000005847477220 */ /* 0x080fe20000400000 */
[----:B------:R-:W-:Y:S01]  /*6a80*/  ISETP.GT.AND P1, PT, R3, RZ, P5 ;  /* 0x000000ff0300720c */ /* 0x000fe20002f24270 */
[-C--:B------:R-:W-:Y:S01]  /*6a90*/  FMUL R73, R73, R88.reuse ;  /* 0x0000005849497220 */ /* 0x080fe20000400000 */
[----:B------:R-:W-:Y:S01]  /*6aa0*/  ISETP.GT.AND P0, PT, R3, RZ, P4 ;  /* 0x000000ff0300720c */ /* 0x000fe20002704270 */
[-C--:B------:R-:W-:Y:S01]  /*6ab0*/  FMUL R75, R75, R88.reuse ;  /* 0x000000584b4b7220 */ /* 0x080fe20000400000 */
[----:B------:R-:W-:Y:S01]  /*6ac0*/  F2FP.TF32.F32.PACK_B R13, R13 ;  /* 0x0000000dff0d723e */ /* 0x000fe200024050ff */
[-C--:B------:R-:W-:Y:S01]  /*6ad0*/  FMUL R77, R77, R88.reuse ;  /* 0x000000584d4d7220 */ /* 0x080fe20000400000 */
[----:B------:R-:W-:Y:S01]  /*6ae0*/  F2FP.TF32.F32.PACK_B R5, R5 ;  /* 0x00000005ff05723e */ /* 0x000fe200024050ff */
[-C--:B------:R-:W-:Y:S01]  /*6af0*/  FMUL R79, R79, R88.reuse ;  /* 0x000000584f4f7220 */ /* 0x080fe20000400000 */
[----:B------:R-:W-:Y:S01]  /*6b00*/  F2FP.TF32.F32.PACK_B R61, R61 ;  /* 0x0000003dff3d723e */ /* 0x000fe200024050ff */
[----:B------:R0:W-:Y:S01]  /*6b10*/  @P3 STG.E desc[UR44][R10.64], R13 ;  /* 0x0000000d0a003986 */ /* 0x0001e2000c10192c */
[----:B------:R-:W-:Y:S01]  /*6b20*/  F2FP.TF32.F32.PACK_B R63, R63 ;  /* 0x0000003fff3f723e */ /* 0x000fe200024050ff */
[-C--:B------:R-:W-:Y:S01]  /*6b30*/  FMUL R81, R81, R88.reuse ;  /* 0x0000005851517220 */ /* 0x080fe20000400000 */
[C---:B------:R-:W-:Y:S01]  /*6b40*/  ISETP.GT.AND P3, PT, R4.reuse, 0x10, PT ;  /* 0x000000100400780c */ /* 0x040fe20003f64270 */
[----:B------:R1:W-:Y:S01]  /*6b50*/  @P1 STG.E desc[UR44][R8.64+0x20], R5 ;  /* 0x0000200508001986 */ /* 0x0003e2000c10192c */
[----:B------:R-:W-:Y:S01]  /*6b60*/  ISETP.GT.AND P1, PT, R3, 0x8, P5 ;  /* 0x000000080300780c */ /* 0x000fe20002f24270 */
[-C--:B------:R-:W-:Y:S01]  /*6b70*/  FMUL R83, R83, R88.reuse ;  /* 0x0000005853537220 */ /* 0x080fe20000400000 */
[----:B------:R-:W-:Y:S01]  /*6b80*/  ISETP.GT.AND P2, PT, R4, 0x11, PT ;  /* 0x000000110400780c */ /* 0x000fe20003f44270 */
[----:B------:R-:W-:Y:S01]  /*6b90*/  @P0 STG.E desc[UR44][R8.64+0x24], R61 ;  /* 0x0000243d08000986 */ /* 0x000fe2000c10192c */
[----:B------:R-:W-:Y:S01]  /*6ba0*/  ISETP.GT.AND P0, PT, R3, 0x8, P4 ;  /* 0x000000080300780c */ /* 0x000fe20002704270 */
[-C--:B------:R-:W-:Y:S01]  /*6bb0*/  FMUL R85, R85, R88.reuse ;  /* 0x0000005855557220 */ /* 0x080fe20000400000 */
[----:B------:R-:W-:Y:S01]  /*6bc0*/  F2FP.TF32.F32.PACK_B R65, R65 ;  /* 0x00000041ff41723e */ /* 0x000fe200024050ff */
[-C--:B0-----:R-:W-:Y:S01]  /*6bd0*/  FMUL R13, R62, R88.reuse ;  /* 0x000000583e0d7220 */ /* 0x081fe20000400000 */
[----:B------:R-:W-:Y:S01]  /*6be0*/  F2FP.TF32.F32.PACK_B R67, R67 ;  /* 0x00000043ff43723e */ /* 0x000fe200024050ff */
[-C--:B------:R-:W-:Y:S01]  /*6bf0*/  FMUL R87, R87, R88.reuse ;  /* 0x0000005857577220 */ /* 0x080fe20000400000 */
[----:B------:R-:W-:Y:S01]  /*6c00*/  F2FP.TF32.F32.PACK_B R69, R69 ;  /* 0x00000045ff45723e */ /* 0x000fe200024050ff */
[-C--:B-1----:R-:W-:Y:S01]  /*6c10*/  FMUL R5, R64, R88.reuse ;  /* 0x0000005840057220 */ /* 0x082fe20000400000 */
[----:B------:R-:W-:Y:S01]  /*6c20*/  F2FP.TF32.F32.PACK_B R13, R13 ;  /* 0x0000000dff0d723e */ /* 0x000fe200024050ff */
[-C--:B------:R-:W-:Y:S01]  /*6c30*/  FMUL R25, R25, R88.reuse ;  /* 0x0000005819197220 */ /* 0x080fe20000400000 */
[----:B------:R-:W-:Y:S01]  /*6c40*/  F2FP.TF32.F32.PACK_B R71, R71 ;  /* 0x00000047ff47723e */ /* 0x000fe200024050ff */
[-C--:B------:R-:W-:Y:S01]  /*6c50*/  FMUL R27, R27, R88.reuse ;  /* 0x000000581b1b7220 */ /* 0x080fe20000400000 */
[----:B------:R-:W-:Y:S01]  /*6c60*/  F2FP.TF32.F32.PACK_B R5, R5 ;  /* 0x00000005ff05723e */ /* 0x000fe200024050ff */
[----:B------:R-:W-:Y:S01]  /*6c70*/  @P0 STG.E desc[UR44][R10.64+0x24], R63 ;  /* 0x0000243f0a000986 */ /* 0x000fe2000c10192c */
[----:B------:R-:W-:Y:S01]  /*6c80*/  ISETP.GT.AND P0, PT, R3, RZ, P3 ;  /* 0x000000ff0300720c */ /* 0x000fe20001f04270 */
[-C--:B------:R-:W-:Y:S01]  /*6c90*/  FMUL R29, R29, R88.reuse ;  /* 0x000000581d1d7220 */ /* 0x080fe20000400000 */
[----:B------:R-:W-:Y:S01]  /*6ca0*/  F2FP.TF32.F32.PACK_B R73, R73 ;  /* 0x00000049ff49723e */ /* 0x000fe200024050ff */
[----:B------:R0:W-:Y:S01]  /*6cb0*/  @P1 STG.E desc[UR44][R10.64+0x20], R13 ;  /* 0x0000200d0a001986 */ /* 0x0001e2000c10192c */
[C---:B------:R-:W-:Y:S01]  /*6cc0*/  ISETP.GT.AND P1, PT, R4.reuse, 0x19, PT ;  /* 0x000000190400780c */ /* 0x040fe20003f24270 */
[-C--:B------:R-:W-:Y:S01]  /*6cd0*/  FMUL R31, R31, R88.reuse ;  /* 0x000000581f1f7220 */ /* 0x080fe20000400000 */
[----:B------:R-:W-:Y:S01]  /*6ce0*/  F2FP.TF32.F32.PACK_B R75, R75 ;  /* 0x0000004bff4b723e */ /* 0x000fe200024050ff */
[-C--:B------:R-:W-:Y:S01]  /*6cf0*/  FMUL R33, R33, R88.reuse ;  /* 0x0000005821217220 */ /* 0x080fe20000400000 */
[C---:B------:R-:W-:Y:S01]  /*6d00*/  ISETP.GT.AND P5, PT, R4.reuse, 0x28, PT ;  /* 0x000000280400780c */ /* 0x040fe20003fa4270 */
[-C--:B------:R-:W-:Y:S01]  /*6d10*/  FMUL R35, R35, R88.reuse ;  /* 0x0000005823237220 */ /* 0x080fe20000400000 */
[----:B------:R-:W-:Y:S01]  /*6d20*/  ISETP.GT.AND P4, PT, R4, 0x29, PT ;  /* 0x000000290400780c */ /* 0x000fe20003f84270 */
[-C--:B------:R-:W-:Y:S01]  /*6d30*/  FMUL R37, R37, R88.reuse ;  /* 0x0000005825257220 */ /* 0x080fe20000400000 */
[----:B------:R-:W-:Y:S01]  /*6d40*/  F2FP.TF32.F32.PACK_B R77, R77 ;  /* 0x0000004dff4d723e */ /* 0x000fe200024050ff */
[----:B------:R1:W-:Y:S01]  /*6d50*/  @P0 STG.E desc[UR44][R8.64+0x40], R5 ;  /* 0x0000400508000986 */ /* 0x0003e2000c10192c */
[----:B------:R-:W-:Y:S01]  /*6d60*/  ISETP.GT.AND P0, PT, R3, RZ, P2 ;  /* 0x000000ff0300720c */ /* 0x000fe20001704270 */
[-C--:B0-----:R-:W-:Y:S01]  /*6d70*/  FMUL R13, R66, R88.reuse ;  /* 0x00000058420d7220 */ /* 0x081fe20000400000 */
[----:B------:R-:W-:Y:S01]  /*6d80*/  F2FP.TF32.F32.PACK_B R79, R79 ;  /* 0x0000004fff4f723e */ /* 0x000fe200024050ff */
[-C--:B------:R-:W-:Y:S01]  /*6d90*/  FMUL R39, R39, R88.reuse ;  /* 0x0000005827277220 */ /* 0x080fe20000400000 */
[----:B------:R-:W-:Y:S01]  /*6da0*/  F2FP.TF32.F32.PACK_B R81, R81 ;  /* 0x00000051ff51723e */ /* 0x000fe200024050ff */
[-C--:B------:R-:W-:Y:S01]  /*6db0*/  FMUL R41, R41, R88.reuse ;  /* 0x0000005829297220 */ /* 0x080fe20000400000 */
[----:B------:R-:W-:Y:S01]  /*6dc0*/  F2FP.TF32.F32.PACK_B R13, R13 ;  /* 0x0000000dff0d723e */ /* 0x000fe200024050ff */
[-C--:B------:R-:W-:Y:S01]  /*6dd0*/  FMUL R43, R43, R88.reuse ;  /* 0x000000582b2b7220 */ /* 0x080fe20000400000 */
[----:B------:R-:W-:Y:S01]  /*6de0*/  F2FP.TF32.F32.PACK_B R83, R83 ;  /* 0x00000053ff53723e */ /* 0x000fe200024050ff */
[-C--:B------:R-:W-:Y:S01]  /*6df0*/  FMUL R45, R45, R88.reuse ;  /* 0x000000582d2d7220 */ /* 0x080fe20000400000 */
[----:B------:R-:W-:Y:S01]  /*6e00*/  P2R R57, PR, RZ, 0x20 ;  /* 0x00000020ff397803 */ /* 0x000fe20000000000 */
[-C--:B-1----:R-:W-:Y:S01]  /*6e10*/  FMUL R5, R68, R88.reuse ;  /* 0x0000005844057220 */ /* 0x082fe20000400000 */
[----:B------:R-:W-:Y:S01]  /*6e20*/  P2R R56, PR, RZ, 0x10 ;  /* 0x00000010ff387803 */ /* 0x000fe20000000000 */
[----:B------:R-:W-:Y:S01]  /*6e30*/  @P0 STG.E desc[UR44][R8.64+0x44], R65 ;  /* 0x0000444108000986 */ /* 0x000fe2000c10192c */
[----:B------:R-:W-:Y:S01]  /*6e40*/  ISETP.GT.AND P0, PT, R3, 0x8, P3 ;  /* 0x000000080300780c */ /* 0x000fe20001f04270 */
[-C--:B------:R-:W-:Y:S01]  /*6e50*/  FMUL R47, R47, R88.reuse ;  /* 0x000000582f2f7220 */ /* 0x080fe20000400000 */
[----:B------:R-:W-:Y:S01]  /*6e60*/  F2FP.TF32.F32.PACK_B R5, R5 ;  /* 0x00000005ff05723e */ /* 0x000fe200024050ff */
[-C--:B------:R-:W-:Y:S01]  /*6e70*/  FMUL R49, R49, R88.reuse ;  /* 0x0000005831317220 */ /* 0x080fe20000400000 */
[----:B------:R-:W-:Y:S01]  /*6e80*/  ISETP.GT.AND P3, PT, R4, 0x30, PT ;  /* 0x000000300400780c */ /* 0x000fe20003f64270 */
[-C--:B------:R-:W-:Y:S01]  /*6e90*/  FMUL R51, R51, R88.reuse ;  /* 0x0000005833337220 */ /* 0x080fe20000400000 */
[----:B------:R-:W-:Y:S01]  /*6ea0*/  F2FP.TF32.F32.PACK_B R85, R85 ;  /* 0x00000055ff55723e */ /* 0x000fe200024050ff */
[-C--:B------:R-:W-:Y:S01]  /*6eb0*/  FMUL R53, R53, R88.reuse ;  /* 0x0000005835357220 */ /* 0x080fe20000400000 */
[----:B------:R-:W-:Y:S01]  /*6ec0*/  F2FP.TF32.F32.PACK_B R87, R87 ;  /* 0x00000057ff57723e */ /* 0x000fe200024050ff */
[----:B------:R-:W-:Y:S01]  /*6ed0*/  FMUL R55, R55, R88 ;  /* 0x0000005837377220 */ /* 0x000fe20000400000 */
[----:B------:R-:W-:-:S02]  /*6ee0*/  F2FP.TF32.F32.PACK_B R25, R25 ;  /* 0x00000019ff19723e */ /* 0x000fc400024050ff */
[----:B------:R-:W-:Y:S01]  /*6ef0*/  F2FP.TF32.F32.PACK_B R27, R27 ;  /* 0x0000001bff1b723e */ /* 0x000fe200024050ff */
[----:B------:R0:W-:Y:S01]  /*6f00*/  @P0 STG.E desc[UR44][R10.64+0x40], R13 ;  /* 0x0000400d0a000986 */ /* 0x0001e2000c10192c */
[----:B------:R-:W-:Y:S02]  /*6f10*/  ISETP.GT.AND P0, PT, R3, 0x8, P2 ;  /* 0x000000080300780c */ /* 0x000fe40001704270 */
[----:B------:R-:W-:Y:S02]  /*6f20*/  ISETP.GT.AND P2, PT, R4, 0x18, PT ;  /* 0x000000180400780c */ /* 0x000fe40003f44270 */
[----:B------:R-:W-:Y:S02]  /*6f30*/  F2FP.TF32.F32.PACK_B R29, R29 ;  /* 0x0000001dff1d723e */ /* 0x000fe400024050ff */
[----:B------:R-:W-:Y:S02]  /*6f40*/  F2FP.TF32.F32.PACK_B R31, R31 ;  /* 0x0000001fff1f723e */ /* 0x000fe400024050ff */
[----:B------:R-:W-:-:S02]  /*6f50*/  F2FP.TF32.F32.PACK_B R33, R33 ;  /* 0x00000021ff21723e */ /* 0x000fc400024050ff */
[----:B------:R-:W-:Y:S01]  /*6f60*/  F2FP.TF32.F32.PACK_B R35, R35 ;  /* 0x00000023ff23723e */ /* 0x000fe200024050ff */
[----:B0-----:R-:W-:Y:S01]  /*6f70*/  FMUL R13, R70, R88 ;  /* 0x00000058460d7220 */ /* 0x001fe20000400000 */
[----:B------:R-:W-:Y:S01]  /*6f80*/  F2FP.TF32.F32.PACK_B R37, R37 ;  /* 0x00000025ff25723e */ /* 0x000fe200024050ff */
[----:B------:R-:W-:Y:S01]  /*6f90*/  @P0 STG.E desc[UR44][R10.64+0x44], R67 ;  /* 0x000044430a000986 */ /* 0x000fe2000c10192c */
[----:B------:R-:W-:Y:S02]  /*6fa0*/  ISETP.GT.AND P0, PT, R3, RZ, P2 ;  /* 0x000000ff0300720c */ /* 0x000fe40001704270 */
[----:B------:R-:W-:Y:S02]  /*6fb0*/  F2FP.TF32.F32.PACK_B R13, R13 ;  /* 0x0000000dff0d723e */ /* 0x000fe400024050ff */
[----:B------:R-:W-:Y:S02]  /*6fc0*/  F2FP.TF32.F32.PACK_B R39, R39 ;  /* 0x00000027ff27723e */ /* 0x000fe400024050ff */
[----:B------:R-:W-:-:S02]  /*6fd0*/  F2FP.TF32.F32.PACK_B R41, R41 ;  /* 0x00000029ff29723e */ /* 0x000fc400024050ff */
[----:B------:R-:W-:Y:S02]  /*6fe0*/  F2FP.TF32.F32.PACK_B R43, R43 ;  /* 0x0000002bff2b723e */ /* 0x000fe400024050ff */
[----:B------:R-:W-:Y:S02]  /*6ff0*/  F2FP.TF32.F32.PACK_B R45, R45 ;  /* 0x0000002dff2d723e */ /* 0x000fe400024050ff */
[----:B------:R-:W-:Y:S01]  /*7000*/  F2FP.TF32.F32.PACK_B R47, R47 ;  /* 0x0000002fff2f723e */ /* 0x000fe200024050ff */
[----:B------:R0:W-:Y:S01]  /*7010*/  @P0 STG.E desc[UR44][R8.64+0x60], R5 ;  /* 0x0000600508000986 */ /* 0x0001e2000c10192c */
[----:B------:R-:W-:Y:S02]  /*7020*/  ISETP.GT.AND P0, PT, R3, RZ, P1 ;  /* 0x000000ff0300720c */ /* 0x000fe40000f04270 */
[----:B------:R-:W-:Y:S02]  /*7030*/  F2FP.TF32.F32.PACK_B R49, R49 ;  /* 0x00000031ff31723e */ /* 0x000fe400024050ff */
[----:B------:R-:W-:-:S02]  /*7040*/  F2FP.TF32.F32.PACK_B R51, R51 ;  /* 0x00000033ff33723e */ /* 0x000fc400024050ff */
[----:B------:R-:W-:Y:S02]  /*7050*/  F2FP.TF32.F32.PACK_B R53, R53 ;  /* 0x00000035ff35723e */ /* 0x000fe400024050ff */
[----:B------:R-:W-:Y:S01]  /*7060*/  F2FP.TF32.F32.PACK_B R55, R55 ;  /* 0x00000037ff37723e */ /* 0x000fe200024050ff */
[----:B0-----:R-:W-:-:S04]  /*7070*/  FMUL R5, R72, R88 ;  /* 0x0000005848057220 */ /* 0x001fc80000400000 */
[----:B------:R-:W-:Y:S01]  /*7080*/  @P0 STG.E desc[UR44][R8.64+0x64], R69 ;  /* 0x0000644508000986 */ /* 0x000fe2000c10192c */
[----:B------:R-:W-:Y:S02]  /*7090*/  ISETP.GT.AND P0, PT, R3, 0x8, P2 ;  /* 0x000000080300780c */ /* 0x000fe40001704270 */
[----:B------:R-:W-:Y:S02]  /*70a0*/  ISETP.GT.AND P2, PT, R4, 0x20, PT ;  /* 0x000000200400780c */ /* 0x000fe40003f44270 */
[----:B------:R-:W-:-:S09]  /*70b0*/  F2FP.TF32.F32.PACK_B R5, R5 ;  /* 0x00000005ff05723e */ /* 0x000fd200024050ff */
[----:B------:R0:W-:Y:S01]  /*70c0*/  @P0 STG.E desc[UR44][R10.64+0x60], R13 ;  /* 0x0000600d0a000986 */ /* 0x0001e2000c10192c */
[----:B------:R-:W-:Y:S02]  /*70d0*/  ISETP.GT.AND P0, PT, R3, 0x8, P1 ;  /* 0x000000080300780c */ /* 0x000fe40000f04270 */
[----:B------:R-:W-:Y:S01]  /*70e0*/  ISETP.GT.AND P1, PT, R4, 0x21, PT ;  /* 0x000000210400780c */ /* 0x000fe20003f24270 */
[----:B0-----:R-:W-:-:S10]  /*70f0*/  FMUL R13, R74, R88 ;  /* 0x000000584a0d7220 */ /* 0x001fd40000400000 */
[----:B------:R-:W-:Y:S01]  /*7100*/  @P0 STG.E desc[UR44][R10.64+0x64], R71 ;  /* 0x000064470a000986 */ /* 0x000fe2000c10192c */
[----:B------:R-:W-:Y:S02]  /*7110*/  ISETP.GT.AND P0, PT, R3, RZ, P2 ;  /* 0x000000ff0300720c */ /* 0x000fe40001704270 */
[----:B------:R-:W-:-:S11]  /*7120*/  F2FP.TF32.F32.PACK_B R13, R13 ;  /* 0x0000000dff0d723e */ /* 0x000fd600024050ff */
[----:B------:R0:W-:Y:S01]  /*7130*/  @P0 STG.E desc[UR44][R8.64+0x80], R5 ;  /* 0x0000800508000986 */ /* 0x0001e2000c10192c */
[----:B------:R-:W-:Y:S01]  /*7140*/  ISETP.GT.AND P0, PT, R3, RZ, P1 ;  /* 0x000000ff0300720c */ /* 0x000fe20000f04270 */
[----:B0-----:R-:W-:-:S12]  /*7150*/  FMUL R5, R76, R88 ;  /* 0x000000584c057220 */ /* 0x001fd80000400000 */
[----:B------:R-:W-:Y:S01]  /*7160*/  @P0 STG.E desc[UR44][R8.64+0x84], R73 ;  /* 0x0000844908000986 */ /* 0x000fe2000c10192c */
[----:B------:R-:W-:Y:S02]  /*7170*/  ISETP.GT.AND P0, PT, R3, 0x8, P2 ;  /* 0x000000080300780c */ /* 0x000fe40001704270 */
[----:B------:R-:W-:Y:S02]  /*7180*/  F2FP.TF32.F32.PACK_B R5, R5 ;  /* 0x00000005ff05723e */ /* 0x000fe400024050ff */
[----:B------:R-:W-:-:S09]  /*7190*/  ISETP.GT.AND P2, PT, R4, 0x38, PT ;  /* 0x000000380400780c */ /* 0x000fd20003f44270 */
[----:B------:R0:W-:Y:S01]  /*71a0*/  @P0 STG.E desc[UR44][R10.64+0x80], R13 ;  /* 0x0000800d0a000986 */ /* 0x0001e2000c10192c */
[----:B------:R-:W-:Y:S01]  /*71b0*/  ISETP.GT.AND P0, PT, R3, 0x8, P1 ;  /* 0x000000080300780c */ /* 0x000fe20000f04270 */
[----:B0-----:R-:W-:-:S12]  /*71c0*/  FMUL R13, R78, R88 ;  /* 0x000000584e0d7220 */ /* 0x001fd80000400000 */
        /* <DEDUP_REMOVED lines=8> */
[----:B------:R-:W-:-:S11]  /*7250*/  F2FP.TF32.F32.PACK_B R5, R5 ;  /* 0x00000005ff05723e */ /* 0x000fd600024050ff */
[----:B------:R0:W-:Y:S01]  /*7260*/  @P0 STG.E desc[UR44][R10.64+0xa0], R13 ;  /* 0x0000a00d0a000986 */ /* 0x0001e2000c10192c */
[C---:B------:R-:W-:Y:S02]  /*7270*/  ISETP.GT.AND P0, PT, R3.reuse, 0x8, P4 ;  /* 0x000000080300780c */ /* 0x040fe40002704270 */
[----:B------:R-:W-:Y:S01]  /*7280*/  ISETP.GT.AND P4, PT, R3, 0x8, P2 ;  /* 0x000000080300780c */ /* 0x000fe20001784270 */
[----:B0-----:R-:W-:-:S10]  /*7290*/  FMUL R13, R82, R88 ;  /* 0x00000058520d7220 */ /* 0x001fd40000400000 */
[----:B------:R-:W-:Y:S01]  /*72a0*/  @P0 STG.E desc[UR44][R10.64+0xa4], R79 ;  /* 0x0000a44f0a000986 */ /* 0x000fe2000c10192c */
[----:B------:R-:W-:Y:S02]  /*72b0*/  ISETP.GT.AND P0, PT, R3, RZ, P3 ;  /* 0x000000ff0300720c */ /* 0x000fe40001f04270 */
[----:B------:R-:W-:-:S11]  /*72c0*/  F2FP.TF32.F32.PACK_B R13, R13 ;  /* 0x0000000dff0d723e */ /* 0x000fd600024050ff */
[----:B------:R0:W-:Y:S01]  /*72d0*/  @P0 STG.E desc[UR44][R8.64+0xc0], R5 ;  /* 0x0000c00508000986 */ /* 0x0001e2000c10192c */
[----:B------:R-:W-:-:S04]  /*72e0*/  ISETP.GT.AND P0, PT, R4, 0x31, PT ;  /* 0x000000310400780c */ /* 0x000fc80003f04270 */
[----:B------:R-:W-:Y:S01]  /*72f0*/  ISETP.GT.AND P1, PT, R3, RZ, P0 ;  /* 0x000000ff0300720c */ /* 0x000fe20000724270 */
[----:B0-----:R-:W-:-:S05]  /*7300*/  FMUL R5, R84, R88 ;  /* 0x0000005854057220 */ /* 0x001fca0000400000 */
[----:B------:R-:W-:-:S07]  /*7310*/  F2FP.TF32.F32.PACK_B R5, R5 ;  /* 0x00000005ff05723e */ /* 0x000fce00024050ff */
[----:B------:R-:W-:Y:S01]  /*7320*/  @P1 STG.E desc[UR44][R8.64+0xc4], R81 ;  /* 0x0000c45108001986 */ /* 0x000fe2000c10192c */
[----:B------:R-:W-:-:S13]  /*7330*/  ISETP.GT.AND P1, PT, R3, 0x8, P3 ;  /* 0x000000080300780c */ /* 0x000fda0001f24270 */
[----:B------:R0:W-:Y:S01]  /*7340*/  @P1 STG.E desc[UR44][R10.64+0xc0], R13 ;  /* 0x0000c00d0a001986 */ /* 0x0001e2000c10192c */
[----:B------:R-:W-:-:S13]  /*7350*/  ISETP.GT.AND P1, PT, R3, 0x8, P0 ;  /* 0x000000080300780c */ /* 0x000fda0000724270 */
[----:B------:R-:W-:Y:S01]  /*7360*/  @P1 STG.E desc[UR44][R10.64+0xc4], R83 ;  /* 0x0000c4530a001986 */ /* 0x000fe2000c10192c */
[----:B------:R-:W-:-:S05]  /*7370*/  IADD3 R14, P1, R101, R10, RZ ;  /* 0x0000000a650e7210 */ /* 0x000fca0007f3e0ff */
[----:B------:R-:W-:Y:S01]  /*7380*/  IMAD.X R15, R19, 0x1, R11, P1 ;  /* 0x00000001130f7824 */ /* 0x000fe200008e060b */
[----:B------:R-:W-:-:S13]  /*7390*/  ISETP.GT.AND P1, PT, R3, RZ, P2 ;  /* 0x000000ff0300720c */ /* 0x000fda0001724270 */
[----:B------:R1:W-:Y:S01]  /*73a0*/  @P1 STG.E desc[UR44][R8.64+0xe0], R5 ;  /* 0x0000e00508001986 */ /* 0x0003e2000c10192c */
[----:B------:R-:W-:-:S05]  /*73b0*/  IADD3 R20, P1, R101, R10, RZ ;  /* 0x0000000a65147210 */ /* 0x000fca0007f3e0ff */
[----:B------:R-:W-:Y:S01]  /*73c0*/  IMAD.X R21, R19, 0x1, R11, P1 ;  /* 0x0000000113157824 */ /* 0x000fe200008e060b */
[----:B------:R-:W-:-:S05]  /*73d0*/  IADD3 R12, P1, R101, R8, RZ ;  /* 0x00000008650c7210 */ /* 0x000fca0007f3e0ff */
[----:B0-----:R-:W-:Y:S01]  /*73e0*/  IMAD.X R13, R19, 0x1, R9, P1 ;  /* 0x00000001130d7824 */ /* 0x001fe200008e0609 */
[----:B------:R-:W-:Y:S01]  /*73f0*/  ISETP.GT.AND P1, PT, R4, 0x39, PT ;  /* 0x000000390400780c */ /* 0x000fe20003f24270 */
[-C--:B-1----:R-:W-:Y:S01]  /*7400*/  FMUL R5, R86, R88.reuse ;  /* 0x0000005856057220 */ /* 0x082fe20000400000 */
[----:B------:R-:W-:Y:S02]  /*7410*/  FMUL R19, R24, R88 ;  /* 0x0000005818137220 */ /* 0x000fe40000400000 */
[----:B------:R-:W-:Y:S02]  /*7420*/  ISETP.GT.AND P5, PT, R3, RZ, P1 ;  /* 0x000000ff0300720c */ /* 0x000fe40000fa4270 */
[----:B------:R-:W-:Y:S02]  /*7430*/  F2FP.TF32.F32.PACK_B R5, R5 ;  /* 0x00000005ff05723e */ /* 0x000fe400024050ff */
[----:B------:R-:W-:-:S09]  /*7440*/  F2FP.TF32.F32.PACK_B R19, R19 ;  /* 0x00000013ff13723e */ /* 0x000fd200024050ff */
[----:B------:R-:W-:Y:S01]  /*7450*/  @P5 STG.E desc[UR44][R8.64+0xe4], R85 ;  /* 0x0000e45508005986 */ /* 0x000fe2000c10192c */
[----:B------:R-:W-:-:S03]  /*7460*/  ISETP.GT.AND P5, PT, R4, 0x1, PT ;  /* 0x000000010400780c */ /* 0x000fc60003fa4270 */
[----:B------:R0:W-:Y:S01]  /*7470*/  @P4 STG.E desc[UR44][R10.64+0xe0], R5 ;  /* 0x0000e0050a004986 */ /* 0x0001e2000c10192c */
[C---:B------:R-:W-:Y:S02]  /*7480*/  ISETP.GT.AND P4, PT, R3.reuse, 0x8, P1 ;  /* 0x000000080300780c */ /* 0x040fe40000f84270 */
[----:B------:R-:W-:Y:S01]  /*7490*/  ISETP.GT.AND P5, PT, R3, 0x80, P5 ;  /* 0x000000800300780c */ /* 0x000fe20002fa4270 */
[----:B0-----:R-:W-:-:S10]  /*74a0*/  FMUL R5, R26, R88 ;  /* 0x000000581a057220 */ /* 0x001fd40000400000 */
[----:B------:R0:W-:Y:S01]  /*74b0*/  @P4 STG.E desc[UR44][R10.64+0xe4], R87 ;  /* 0x0000e4570a004986 */ /* 0x0001e2000c10192c */
[C---:B------:R-:W-:Y:S01]  /*74c0*/  ISETP.GT.AND P4, PT, R3.reuse, 0x80, P6 ;  /* 0x000000800300780c */ /* 0x040fe20003784270 */
[----:B------:R-:W-:Y:S01]  /*74d0*/  @P5 IMAD.MOV.U32 R8, RZ, RZ, R12 ;  /* 0x000000ffff085224 */ /* 0x000fe200078e000c */
[----:B------:R-:W-:Y:S01]  /*74e0*/  ISETP.GT.AND P6, PT, R3, 0x88, P6 ;  /* 0x000000880300780c */ /* 0x000fe200037c4270 */
[----:B------:R-:W-:Y:S01]  /*74f0*/  @P5 IMAD.MOV.U32 R9, RZ, RZ, R13 ;  /* 0x000000ffff095224 */ /* 0x000fe200078e000d */
[----:B------:R-:W-:Y:S01]  /*7500*/  F2FP.TF32.F32.PACK_B R5, R5 ;  /* 0x00000005ff05723e */ /* 0x000fe200024050ff */
[----:B0-----:R-:W-:-:S08]  /*7510*/  FMUL R11, R28, R88 ;  /* 0x000000581c0b7220 */ /* 0x001fd00000400000 */
[----:B------:R0:W-:Y:S01]  /*7520*/  @P4 STG.E desc[UR44][R12.64], R19 ;  /* 0x000000130c004986 */ /* 0x0001e2000c10192c */
[----:B------:R-:W-:Y:S02]  /*7530*/  ISETP.NE.AND P4, PT, R56, RZ, PT ;  /* 0x000000ff3800720c */ /* 0x000fe40003f85270 */
[----:B------:R-:W-:Y:S01]  /*7540*/  F2FP.TF32.F32.PACK_B R11, R11 ;  /* 0x0000000bff0b723e */ /* 0x000fe200024050ff */
[----:B------:R-:W-:Y:S01]  /*7550*/  @P5 STG.E desc[UR44][R8.64+0x4], R25 ;  /* 0x0000041908005986 */ /* 0x000fe2000c10192c */
[----:B------:R-:W-:-:S03]  /*7560*/  ISETP.NE.AND P5, PT, R57, RZ, PT ;  /* 0x000000ff3900720c */ /* 0x000fc60003fa5270 */
[----:B------:R1:W-:Y:S01]  /*7570*/  @P6 STG.E desc[UR44][R14.64], R5 ;  /* 0x000000050e006986 */ /* 0x0003e2000c10192c */
[----:B------:R-:W-:Y:S01]  /*7580*/  ISETP.GT.AND P6, PT, R4, 0x1, PT ;  /* 0x000000010400780c */ /* 0x000fe20003fc4270 */
[----:B0-----:R-:W-:-:S03]  /*7590*/  FMUL R19, R52, R88 ;  /* 0x0000005834137220 */ /* 0x001fc60000400000 */
[----:B------:R-:W-:Y:S02]  /*75a0*/  ISETP.GT.AND P6, PT, R3, 0x88, P6 ;  /* 0x000000880300780c */ /* 0x000fe400037c4270 */
[----:B------:R-:W-:Y:S01]  /*75b0*/  F2FP.TF32.F32.PACK_B R19, R19 ;  /* 0x00000013ff13723e */ /* 0x000fe200024050ff */
[-C--:B-1----:R-:W-:Y:S01]  /*75c0*/  FMUL R5, R30, R88.reuse ;  /* 0x000000581e057220 */ /* 0x082fe20000400000 */
[----:B------:R-:W-:-:S04]  /*75d0*/  FMUL R15, R50, R88 ;  /* 0x00000058320f7220 */ /* 0x000fc80000400000 */
[----:B------:R-:W-:-:S05]  /*75e0*/  F2FP.TF32.F32.PACK_B R5, R5 ;  /* 0x00000005ff05723e */ /* 0x000fca00024050ff */
[----:B------:R-:W-:Y:S01]  /*75f0*/  @P6 STG.E desc[UR44][R20.64+0x4], R27 ;  /* 0x0000041b14006986 */ /* 0x000fe2000c10192c */
[----:B------:R-:W-:Y:S02]  /*7600*/  ISETP.GT.AND P6, PT, R4, 0x8, PT ;  /* 0x000000080400780c */ /* 0x000fe40003fc4270 */
[----:B------:R-:W-:Y:S02]  /*7610*/  F2FP.TF32.F32.PACK_B R15, R15 ;  /* 0x0000000fff0f723e */ /* 0x000fe400024050ff */
[----:B------:R-:W-:-:S13]  /*7620*/  ISETP.GT.AND P6, PT, R3, 0x80, P6 ;  /* 0x000000800300780c */ /* 0x000fda00037c4270 */
[----:B------:R-:W-:Y:S02]  /*7630*/  @P6 IMAD.MOV.U32 R8, RZ, RZ, R12 ;  /* 0x000000ffff086224 */ /* 0x000fe400078e000c */
[----:B------:R-:W-:-:S05]  /*7640*/  @P6 IMAD.MOV.U32 R9, RZ, RZ, R13 ;  /* 0x000000ffff096224 */ /* 0x000fca00078e000d */
[----:B------:R0:W-:Y:S01]  /*7650*/  @P6 STG.E desc[UR44][R8.64+0x20], R11 ;  /* 0x0000200b08006986 */ /* 0x0001e2000c10192c */
[----:B------:R-:W-:-:S04]  /*7660*/  ISETP.GT.AND P6, PT, R4, 0x9, PT ;  /* 0x000000090400780c */ /* 0x000fc80003fc4270 */
[----:B------:R-:W-:Y:S01]  /*7670*/  ISETP.GT.AND P6, PT, R3, 0x80, P6 ;  /* 0x000000800300780c */ /* 0x000fe200037c4270 */
[----:B0-----:R-:W-:-:S05]  /*7680*/  FMUL R11, R32, R88 ;  /* 0x00000058200b7220 */ /* 0x001fca0000400000 */
[----:B------:R-:W-:-:S07]  /*7690*/  F2FP.TF32.F32.PACK_B R11, R11 ;  /* 0x0000000bff0b723e */ /* 0x000fce00024050ff */
[----:B------:R-:W-:Y:S02]  /*76a0*/  @P6 IMAD.MOV.U32 R8, RZ, RZ, R12 ;  /* 0x000000ffff086224 */ /* 0x000fe400078e000c */
[----:B------:R-:W-:-:S05]  /*76b0*/  @P6 IMAD.MOV.U32 R9, RZ, RZ, R13 ;  /* 0x000000ffff096224 */ /* 0x000fca00078e000d */
[----:B------:R-:W-:Y:S01]  /*76c0*/  @P6 STG.E desc[UR44][R8.64+0x24], R29 ;  /* 0x0000241d08006986 */ /* 0x000fe2000c10192c */
[----:B------:R-:W-:-:S04]  /*76d0*/  ISETP.GT.AND P6, PT, R4, 0x8, PT ;  /* 0x000000080400780c */ /* 0x000fc80003fc4270 */
[----:B------:R-:W-:-:S13]  /*76e0*/  ISETP.GT.AND P6, PT, R3, 0x88, P6 ;  /* 0x000000880300780c */ /* 0x000fda00037c4270 */
[----:B------:R0:W-:Y:S01]  /*76f0*/  @P6 STG.E desc[UR44][R6.64+0x20], R5 ;  /* 0x0000200506006986 */ /* 0x0001e2000c10192c */
[----:B------:R-:W-:-:S04]  /*7700*/  ISETP.GT.AND P6, PT, R4, 0x9, PT ;  /* 0x000000090400780c */ /* 0x000fc80003fc4270 */
[----:B------:R-:W-:Y:S01]  /*7710*/  ISETP.GT.AND P6, PT, R3, 0x88, P6 ;  /* 0x000000880300780c */ /* 0x000fe200037c4270 */
[----:B0-----:R-:W-:-:S05]  /*7720*/  FMUL R5, R34, R88 ;  /* 0x0000005822057220 */ /* 0x001fca0000400000 */
[----:B------:R-:W-:-:S07]  /*7730*/  F2FP.TF32.F32.PACK_B R5, R5 ;  /* 0x00000005ff05723e */ /* 0x000fce00024050ff */
[----:B------:R-:W-:Y:S01]  /*7740*/  @P6 STG.E desc[UR44][R6.64+0x24], R31 ;  /* 0x0000241f06006986 */ /* 0x000fe2000c10192c */
[----:B------:R-:W-:-:S04]  /*7750*/  ISETP.GT.AND P6, PT, R4, 0x10, PT ;  /* 0x000000100400780c */ /* 0x000fc80003fc4270 */
        /* <DEDUP_REMOVED lines=50> */
[----:B------:R0:W-:Y:S01]  /*7a80*/  @P6 STG.E desc[UR44][R8.64+0x84], R41 ;  /* 0x0000842908006986 */ /* 0x0001e2000c10192c */
[----:B------:R-:W-:-:S04]  /*7a90*/  ISETP.GT.AND P6, PT, R4, 0x20, PT ;  /* 0x000000200400780c */ /* 0x000fc80003fc4270 */
[----:B------:R-:W-:Y:S01]  /*7aa0*/  ISETP.GT.AND P6, PT, R3, 0x88, P6 ;  /* 0x000000880300780c */ /* 0x000fe200037c4270 */
[----:B0-----:R-:W-:-:S05]  /*7ab0*/  FMUL R9, R44, R88 ;  /* 0x000000582c097220 */ /* 0x001fca0000400000 */
[----:B------:R-:W-:-:S07]  /*7ac0*/  F2FP.TF32.F32.PACK_B R9, R9 ;  /* 0x00000009ff09723e */ /* 0x000fce00024050ff */
[----:B------:R0:W-:Y:S01]  /*7ad0*/  @P6 STG.E desc[UR44][R6.64+0x80], R5 ;  /* 0x0000800506006986 */ /* 0x0001e2000c10192c */
[----:B------:R-:W-:-:S04]  /*7ae0*/  ISETP.GT.AND P6, PT, R4, 0x21, PT ;  /* 0x000000210400780c */ /* 0x000fc80003fc4270 */
[----:B------:R-:W-:-:S13]  /*7af0*/  ISETP.GT.AND P6, PT, R3, 0x88, P6 ;  /* 0x000000880300780c */ /* 0x000fda00037c4270 */
[----:B------:R-:W-:Y:S02]  /*7b00*/  @P6 IMAD.MOV.U32 R4, RZ, RZ, R6 ;  /* 0x000000ffff046224 */ /* 0x000fe400078e0006 */
[----:B0-----:R-:W-:-:S05]  /*7b10*/  @P6 IMAD.MOV.U32 R5, RZ, RZ, R7 ;  /* 0x000000ffff056224 */ /* 0x001fca00078e0007 */
[----:B------:R0:W-:Y:S01]  /*7b20*/  @P6 STG.E desc[UR44][R4.64+0x84], R43 ;  /* 0x0000842b04006986 */ /* 0x0001e2000c10192c */
[C---:B------:R-:W-:Y:S02]  /*7b30*/  ISETP.GT.AND P6, PT, R3.reuse, 0x80, P5 ;  /* 0x000000800300780c */ /* 0x040fe40002fc4270 */
[----:B------:R-:W-:-:S11]  /*7b40*/  ISETP.GT.AND P5, PT, R3, 0x88, P5 ;  /* 0x000000880300780c */ /* 0x000fd60002fa4270 */
[----:B0-----:R-:W-:Y:S02]  /*7b50*/  @P6 IMAD.MOV.U32 R4, RZ, RZ, R12 ;  /* 0x000000ffff046224 */ /* 0x001fe400078e000c */
[----:B------:R-:W-:-:S05]  /*7b60*/  @P6 IMAD.MOV.U32 R5, RZ, RZ, R13 ;  /* 0x000000ffff056224 */ /* 0x000fca00078e000d */
[----:B------:R0:W-:Y:S01]  /*7b70*/  @P6 STG.E desc[UR44][R4.64+0xa0], R9 ;  /* 0x0000a00904006986 */ /* 0x0001e2000c10192c */
[C---:B------:R-:W-:Y:S02]  /*7b80*/  ISETP.GT.AND P6, PT, R3.reuse, 0x80, P4 ;  /* 0x000000800300780c */ /* 0x040fe400027c4270 */
[----:B------:R-:W-:Y:S01]  /*7b90*/  ISETP.GT.AND P4, PT, R3, 0x88, P4 ;  /* 0x000000880300780c */ /* 0x000fe20002784270 */
[----:B0-----:R-:W-:-:S10]  /*7ba0*/  FMUL R9, R48, R88 ;  /* 0x0000005830097220 */ /* 0x001fd40000400000 */
[----:B------:R-:W-:Y:S02]  /*7bb0*/  @P6 IMAD.MOV.U32 R4, RZ, RZ, R12 ;  /* 0x000000ffff046224 */ /* 0x000fe400078e000c */
[----:B------:R-:W-:Y:S01]  /*7bc0*/  @P6 IMAD.MOV.U32 R5, RZ, RZ, R13 ;  /* 0x000000ffff056224 */ /* 0x000fe200078e000d */
[----:B------:R-:W-:-:S04]  /*7bd0*/  F2FP.TF32.F32.PACK_B R9, R9 ;  /* 0x00000009ff09723e */ /* 0x000fc800024050ff */
[----:B------:R0:W-:Y:S02]  /*7be0*/  @P6 STG.E desc[UR44][R4.64+0xa4], R45 ;  /* 0x0000a42d04006986 */ /* 0x0001e4000c10192c */
[----:B0-----:R-:W-:Y:S02]  /*7bf0*/  @P5 IMAD.MOV.U32 R4, RZ, RZ, R6 ;  /* 0x000000ffff045224 */ /* 0x001fe400078e0006 */
[----:B------:R-:W-:-:S05]  /*7c00*/  @P5 IMAD.MOV.U32 R5, RZ, RZ, R7 ;  /* 0x000000ffff055224 */ /* 0x000fca00078e0007 */
[----:B------:R0:W-:Y:S01]  /*7c10*/  @P5 STG.E desc[UR44][R4.64+0xa0], R11 ;  /* 0x0000a00b04005986 */ /* 0x0001e2000c10192c */
[C---:B------:R-:W-:Y:S02]  /*7c20*/  ISETP.GT.AND P5, PT, R3.reuse, 0x80, P3 ;  /* 0x000000800300780c */ /* 0x040fe40001fa4270 */
[----:B------:R-:W-:Y:S01]  /*7c30*/  ISETP.GT.AND P3, PT, R3, 0x88, P3 ;  /* 0x000000880300780c */ /* 0x000fe20001f64270 */
[----:B0-----:R-:W-:Y:S02]  /*7c40*/  @P4 IMAD.MOV.U32 R4, RZ, RZ, R6 ;  /* 0x000000ffff044224 */ /* 0x001fe400078e0006 */
[----:B------:R-:W-:Y:S01]  /*7c50*/  FMUL R11, R54, R88 ;  /* 0x00000058360b7220 */ /* 0x000fe20000400000 */
[----:B------:R-:W-:-:S04]  /*7c60*/  @P4 IMAD.MOV.U32 R5, RZ, RZ, R7 ;  /* 0x000000ffff054224 */ /* 0x000fc800078e0007 */
[----:B------:R-:W-:Y:S01]  /*7c70*/  F2FP.TF32.F32.PACK_B R11, R11 ;  /* 0x0000000bff0b723e */ /* 0x000fe200024050ff */
[----:B------:R0:W-:Y:S01]  /*7c80*/  @P4 STG.E desc[UR44][R4.64+0xa4], R47 ;  /* 0x0000a42f04004986 */ /* 0x0001e2000c10192c */
[C---:B------:R-:W-:Y:S02]  /*7c90*/  ISETP.GT.AND P4, PT, R3.reuse, 0x80, P0 ;  /* 0x000000800300780c */ /* 0x040fe40000784270 */
[----:B------:R-:W-:Y:S01]  /*7ca0*/  ISETP.GT.AND P0, PT, R3, 0x88, P0 ;  /* 0x000000880300780c */ /* 0x000fe20000704270 */
[----:B0-----:R-:W-:Y:S02]  /*7cb0*/  @P5 IMAD.MOV.U32 R4, RZ, RZ, R12 ;  /* 0x000000ffff045224 */ /* 0x001fe400078e000c */
[----:B------:R-:W-:-:S05]  /*7cc0*/  @P5 IMAD.MOV.U32 R5, RZ, RZ, R13 ;  /* 0x000000ffff055224 */ /* 0x000fca00078e000d */
        /* <DEDUP_REMOVED lines=10> */
[----:B------:R0:W-:Y:S02]  /*7d70*/  @P3 STG.E desc[UR44][R4.64+0xc0], R15 ;  /* 0x0000c00f04003986 */ /* 0x0001e4000c10192c */
[----:B0-----:R-:W-:Y:S02]  /*7d80*/  @P0 IMAD.MOV.U32 R4, RZ, RZ, R6 ;  /* 0x000000ffff040224 */ /* 0x001fe400078e0006 */
[----:B------:R-:W-:-:S05]  /*7d90*/  @P0 IMAD.MOV.U32 R5, RZ, RZ, R7 ;  /* 0x000000ffff050224 */ /* 0x000fca00078e0007 */
[----:B------:R0:W-:Y:S02]  /*7da0*/  @P0 STG.E desc[UR44][R4.64+0xc4], R51 ;  /* 0x0000c43304000986 */ /* 0x0001e4000c10192c */
[----:B0-----:R-:W-:Y:S02]  /*7db0*/  @P5 IMAD.MOV.U32 R4, RZ, RZ, R12 ;  /* 0x000000ffff045224 */ /* 0x001fe400078e000c */
[----:B------:R-:W-:-:S05]  /*7dc0*/  @P5 IMAD.MOV.U32 R5, RZ, RZ, R13 ;  /* 0x000000ffff055224 */ /* 0x000fca00078e000d */
[----:B------:R0:W-:Y:S04]  /*7dd0*/  @P5 STG.E desc[UR44][R4.64+0xe0], R19 ;  /* 0x0000e01304005986 */ /* 0x0001e8000c10192c */
[----:B------:R1:W-:Y:S01]  /*7de0*/  @P4 STG.E desc[UR44][R12.64+0xe4], R53 ;  /* 0x0000e4350c004986 */ /* 0x0003e2000c10192c */
[----:B0-----:R-:W-:Y:S02]  /*7df0*/  @P2 IMAD.MOV.U32 R4, RZ, RZ, R6 ;  /* 0x000000ffff042224 */ /* 0x001fe400078e0006 */
[----:B------:R-:W-:-:S05]  /*7e00*/  @P2 IMAD.MOV.U32 R5, RZ, RZ, R7 ;  /* 0x000000ffff052224 */ /* 0x000fca00078e0007 */
[----:B------:R1:W-:Y:S04]  /*7e10*/  @P2 STG.E desc[UR44][R4.64+0xe0], R11 ;  /* 0x0000e00b04002986 */ /* 0x0003e8000c10192c */
[----:B------:R1:W-:Y:S02]  /*7e20*/  @P1 STG.E desc[UR44][R6.64+0xe4], R55 ;  /* 0x0000e43706001986 */ /* 0x0003e4000c10192c */
.L_x_152:
[----:B------:R-:W-:Y:S05]  /*7e30*/  BSYNC B0 ;  /* 0x0000000000007941 */ /* 0x000fea0003800000 */
.L_x_28:
[----:B------:R-:W-:Y:S01]  /*7e40*/  IADD3 R16, P0, R16, UR38, RZ ;  /* 0x0000002610107c10 */ /* 0x000fe2000ff1e0ff */
[----:B------:R-:W-:Y:S01]  /*7e50*/  ULDC.64 UR4, c[0x0][0x650] ;  /* 0x0001940000047ab9 */ /* 0x000fe20000000a00 */
[----:B------:R-:W-:Y:S01]  /*7e60*/  PRMT R3, RZ, 0x7610, R3 ;  /* 0x00007610ff037816 */ /* 0x000fe20000000003 */
[----:B-----5:R-:W-:Y:S01]  /*7e70*/  IMAD.MOV.U32 R101, RZ, RZ, -0x1 ;  /* 0xffffffffff657424 */ /* 0x020fe200078e00ff */
[----:B------:R-:W-:Y:S01]  /*7e80*/  IADD3.X R17, R17, UR37, RZ, P0, !PT ;  /* 0x0000002511117c10 */ /* 0x000fe200087fe4ff */
[----:B------:R-:W-:Y:S01]  /*7e90*/  IMAD.MOV.U32 R19, RZ, RZ, -0x1 ;  /* 0xffffffffff137424 */ /* 0x000fe200078e00ff */
[----:B------:R-:W-:-:S04]  /*7ea0*/  ISETP.GE.U32.AND P0, PT, R16, UR4, PT ;  /* 0x0000000410007c0c */ /* 0x000fc8000bf06070 */
[----:B------:R-:W-:-:S13]  /*7eb0*/  ISETP.GE.U32.AND.EX P0, PT, R17, UR5, PT, P0 ;  /* 0x0000000511007c0c */ /* 0x000fda000bf06100 */
[----:B------:R-:W-:Y:S05]  /*7ec0*/  @P0 BRA `(.L_x_153) ;  /* 0x00000004004c0947 */ /* 0x000fea0003800000 */
[----:B-1----:R-:W1:Y:S01]  /*7ed0*/  LDC.64 R10, c[0x0][0x628] ;  /* 0x00018a00ff0a7b82 */ /* 0x002e620000000a00 */
[----:B0-23--:R-:W0:Y:S01]  /*7ee0*/  S2R R12, SR_CTAID.X ;  /* 0x00000000000c7919 */ /* 0x00de220000002500 */
[----:B------:R-:W-:Y:S02]  /*7ef0*/  IMAD.MOV.U32 R8, RZ, RZ, R16 ;  /* 0x000000ffff087224 */ /* 0x000fe400078e0010 */
[----:B------:R-:W-:Y:S01]  /*7f00*/  IMAD.MOV.U32 R9, RZ, RZ, R17 ;  /* 0x000000ffff097224 */ /* 0x000fe200078e0011 */
[----:B------:R-:W2:Y:S03]  /*7f10*/  S2R R20, SR_CTAID.Y ;  /* 0x0000000000147919 */ /* 0x000ea60000002600 */
[----:B------:R-:W3:Y:S08]  /*7f20*/  LDC R0, c[0x0][0x630] ;  /* 0x00018c00ff007b82 */ /* 0x000ef00000000800 */
[----:B------:R-:W0:Y:S01]  /*7f30*/  LDC.64 R14, c[0x0][0x620] ;  /* 0x00018800ff0e7b82 */ /* 0x000e220000000a00 */
[----:B-1----:R-:W-:-:S04]  /*7f40*/  ISETP.NE.U32.AND P0, PT, R10, RZ, PT ;  /* 0x000000ff0a00720c */ /* 0x002fc80003f05070 */
[----:B------:R-:W-:-:S13]  /*7f50*/  ISETP.NE.AND.EX P0, PT, R11, RZ, PT, P0 ;  /* 0x000000ff0b00720c */ /* 0x000fda0003f05300 */
[----:B0-23--:R-:W-:Y:S05]  /*7f60*/  @!P0 BRA `(.L_x_154) ;  /* 0x0000000000288947 */ /* 0x00dfea0003800000 */
        /* <DEDUP_REMOVED lines=10> */
.L_x_154:
[-CC-:B------:R-:W-:Y:S01]  /*8010*/  SHF.R.U64 R19, R8, R0.reuse, R9.reuse ;  /* 0x0000000008137219 */ /* 0x180fe20000001209 */
[----:B------:R-:W0:Y:S01]  /*8020*/  LDC.64 R26, c[0x0][0x640] ;  /* 0x00019000ff1a7b82 */ /* 0x000e220000000a00 */
[----:B------:R-:W-:Y:S01]  /*8030*/  SHF.R.U32.HI R0, RZ, R0, R9 ;  /* 0x00000000ff007219 */ /* 0x000fe20000011609 */
[----:B------:R-:W-:Y:S01]  /*8040*/  ULDC UR4, c[0x0][0x150] ;  /* 0x0000540000047ab9 */ /* 0x000fe20000000800 */
[----:B------:R-:W-:Y:S02]  /*8050*/  IADD3 R3, P0, RZ, -R19, RZ ;  /* 0x80000013ff037210 */ /* 0x000fe40007f1e0ff */
[----:B------:R-:W-:-:S03]  /*8060*/  I2FP.F32.U32 R7, R12 ;  /* 0x0000000c00077245 */ /* 0x000fc60000201000 */
[----:B------:R-:W1:Y:S01]  /*8070*/  LDC R6, c[0x0][0x618] ;  /* 0x00018600ff067b82 */ /* 0x000e620000000800 */
[----:B------:R-:W-:Y:S02]  /*8080*/  IMAD.X R5, RZ, RZ, ~R0, P0 ;  /* 0x000000ffff057224 */ /* 0x000fe400000e0e00 */
[----:B------:R-:W-:Y:S01]  /*8090*/  FMUL R7, R7, UR4 ;  /* 0x0000000407077c20 */ /* 0x000fe20008400000 */
[----:B------:R-:W-:Y:S01]  /*80a0*/  ULDC UR4, c[0x0][0x154] ;  /* 0x0000550000047ab9 */ /* 0x000fe20000000800 */
[-C--:B------:R-:W-:Y:S02]  /*80b0*/  IMAD R0, R5, R14.reuse, RZ ;  /* 0x0000000e05007224 */ /* 0x080fe400078e02ff */
[C---:B------:R-:W-:Y:S01]  /*80c0*/  IMAD.WIDE.U32 R4, R3.reuse, R14, R16 ;  /* 0x0000000e03047225 */ /* 0x040fe200078e0010 */
[----:B------:R-:W2:Y:S01]  /*80d0*/  LDC R11, c[0x0][0x608] ;  /* 0x00018200ff0b7b82 */ /* 0x000ea20000000800 */
[----:B------:R-:W3:Y:S02]  /*80e0*/  F2I.U32.TRUNC.NTZ R7, R7 ;  /* 0x0000000700077305 */ /* 0x000ee4000020f000 */
[----:B------:R-:W-:-:S04]  /*80f0*/  IMAD R3, R3, R15, R0 ;  /* 0x0000000f03037224 */ /* 0x000fc800078e0200 */
[----:B------:R-:W-:Y:S01]  /*8100*/  IMAD.IADD R3, R5, 0x1, R3 ;  /* 0x0000000105037824 */ /* 0x000fe200078e0203 */
[----:B------:R-:W5:Y:S01]  /*8110*/  LDC R8, c[0x0][0x658] ;  /* 0x00019600ff087b82 */ /* 0x000f620000000800 */
[----:B------:R-:W-:Y:S02]  /*8120*/  I2FP.F32.U32 R5, R20 ;  /* 0x0000001400057245 */ /* 0x000fe40000201000 */
[----:B0-----:R-:W-:-:S04]  /*8130*/  ISETP.NE.U32.AND P0, PT, R26, RZ, PT ;  /* 0x000000ff1a00720c */ /* 0x001fc80003f05070 */
[----:B------:R-:W-:Y:S01]  /*8140*/  ISETP.NE.AND.EX P0, PT, R27, RZ, PT, P0 ;  /* 0x000000ff1b00720c */ /* 0x000fe20003f05300 */
[----:B------:R-:W0:Y:S01]  /*8150*/  LDC R9, c[0x0][0x144] ;  /* 0x00005100ff097b82 */ /* 0x000e220000000800 */
[-C--:B-1----:R-:W-:Y:S01]  /*8160*/  SHF.R.U64 R13, R4, R6.reuse, R3 ;  /* 0x00000006040d7219 */ /* 0x082fe20000001203 */
[----:B---3--:R-:W-:Y:S01]  /*8170*/  IMAD.MOV R7, RZ, RZ, -R7 ;  /* 0x000000ffff077224 */ /* 0x008fe200078e0a07 */
[----:B------:R-:W-:Y:S01]  /*8180*/  SHF.R.U32.HI R0, RZ, R6, R3 ;  /* 0x00000006ff007219 */ /* 0x000fe20000011603 */
[----:B------:R-:W-:-:S04]  /*8190*/  FMUL R6, R5, UR4 ;  /* 0x0000000405067c20 */ /* 0x000fc80008400000 */
[----:B------:R-:W1:Y:S01]  /*81a0*/  LDC R21, c[0x0][0x148] ;  /* 0x00005200ff157b82 */ /* 0x000e620000000800 */
[----:B------:R3:W0:Y:S01]  /*81b0*/  F2I.U32.TRUNC.NTZ R14, R6 ;  /* 0x00000006000e7305 */ /* 0x000622000020f000 */
[-CC-:B--2---:R-:W-:Y:S02]  /*81c0*/  SHF.R.U64 R10, R13, R11.reuse, R0.reuse ;  /* 0x0000000b0d0a7219 */ /* 0x184fe40000001200 */
[----:B------:R-:W-:-:S04]  /*81d0*/  SHF.R.U32.HI R3, RZ, R11, R0 ;  /* 0x0000000bff037219 */ /* 0x000fc80000011600 */
[----:B------:R-:W2:Y:S01]  /*81e0*/  LDC R24, c[0x0][0x648] ;  /* 0x00019200ff187b82 */ /* 0x000ea20000000800 */
[-CC-:B-----5:R-:W-:Y:S02]  /*81f0*/  SHF.R.U64 R15, R10, R8.reuse, R3.reuse ;  /* 0x000000080a0f7219 */ /* 0x1a0fe40000001203 */
[----:B------:R-:W-:-:S03]  /*8200*/  SHF.R.U32.HI R5, RZ, R8, R3 ;  /* 0x00000008ff057219 */ /* 0x000fc60000011603 */
[----:B------:R-:W-:Y:S02]  /*8210*/  IMAD.MOV.U32 R4, RZ, RZ, R15 ;  /* 0x000000ffff047224 */ /* 0x000fe400078e000f */
[----:B------:R-:W1:Y:S01]  /*8220*/  LDC R28, c[0x0][0x638] ;  /* 0x00018e00ff1c7b82 */ /* 0x000e620000000800 */
[----:B0-----:R-:W-:-:S07]  /*8230*/  IMAD R25, R9, R7, R12 ;  /* 0x0000000709197224 */ /* 0x001fce00078e020c */
[----:B------:R-:W0:Y:S08]  /*8240*/  LDC R29, c[0x0][0x610] ;  /* 0x00018400ff1d7b82 */ /* 0x000e300000000800 */
[----:B------:R-:W0:Y:S01]  /*8250*/  LDC R30, c[0x0][0x600] ;  /* 0x00018000ff1e7b82 */ /* 0x000e220000000800 */
[----:B---3--:R-:W-:Y:S05]  /*8260*/  @!P0 BRA `(.L_x_155) ;  /* 0x0000000000288947 */ /* 0x008fea0003800000 */
[----:B------:R-:W3:Y:S02]  /*8270*/  LDC R0, c[0x0][0x64c] ;  /* 0x00019300ff007b82 */ /* 0x000ee40000000800 */
[----:B---3--:R-:W-:-:S05]  /*8280*/  IADD3 R3, P0, R15, R0, RZ ;  /* 0x000000000f037210 */ /* 0x008fca0007f1e0ff */
        /* <DEDUP_REMOVED lines=8> */
.L_x_155:
[----:B------:R-:W-:Y:S01]  /*8310*/  ISETP.NE.AND P0, PT, R2, 0x1, PT ;  /* 0x000000010200780c */ /* 0x000fe20003f05270 */
[----:B------:R-:W-:Y:S01]  /*8320*/  IMAD.MOV R14, RZ, RZ, -R14 ;  /* 0x000000ffff0e7224 */ /* 0x000fe200078e0a0e */
[----:B--2---:R-:W-:Y:S02]  /*8330*/  SHF.R.U64 R0, R4, R24, R5 ;  /* 0x0000001804007219 */ /* 0x004fe40000001205 */
[----:B------:R-:W-:Y:S02]  /*8340*/  LOP3.LUT R3, R10, R99, RZ, 0xc0, !PT ;  /* 0x000000630a037212 */ /* 0x000fe400078ec0ff */
[----:B------:R-:W-:Y:S01]  /*8350*/  LOP3.LUT R6, R13, R98, RZ, 0xc0, !PT ;  /* 0x000000620d067212 */ /* 0x000fe200078ec0ff */
[----:B------:R-:W-:Y:S02]  /*8360*/  IMAD.MOV R4, RZ, RZ, -R0 ;  /* 0x000000ffff047224 */ /* 0x000fe400078e0a00 */
[----:B------:R-:W-:Y:S02]  /*8370*/  IMAD R0, R94, R0, R3 ;  /* 0x000000005e007224 */ /* 0x000fe400078e0203 */
[----:B-1----:R-:W-:-:S02]  /*8380*/  IMAD R3, R4, R28, R15 ;  /* 0x0000001c04037224 */ /* 0x002fc400078e020f */
[----:B------:R-:W-:Y:S02]  /*8390*/  @P0 IMAD R25, R21, R14, R20 ;  /* 0x0000000e15190224 */ /* 0x000fe400078e0214 */
[----:B0-----:R-:W-:Y:S02]  /*83a0*/  IMAD R5, R3, R30, R6 ;  /* 0x0000001e03057224 */ /* 0x001fe400078e0206 */
[----:B------:R-:W-:Y:S02]  /*83b0*/  IMAD R0, R0, R29, R25 ;  /* 0x0000001d00007224 */ /* 0x000fe400078e0219 */
[----:B------:R-:W-:-:S03]  /*83c0*/  IMAD.MOV.U32 R4, RZ, RZ, 0x1 ;  /* 0x00000001ff047424 */ /* 0x000fc600078e00ff */
[----:B------:R-:W-:Y:S02]  /*83d0*/  SEL R101, R5, R0, !P0 ;  /* 0x0000000005657207 */ /* 0x000fe40004000000 */
[----:B------:R-:W-:Y:S02]  /*83e0*/  PRMT R3, R4, 0x7610, R3 ;  /* 0x0000761004037816 */ /* 0x000fe40000000003 */
[----:B------:R-:W-:-:S07]  /*83f0*/  SEL R0, R0, R5, !P0 ;  /* 0x0000000500007207 */ /* 0x000fce0004000000 */
.L_x_153:
[----:B------:R-:W-:Y:S01]  /*8400*/  LOP3.LUT P0, RZ, R3, 0xff, RZ, 0xc0, !PT ;  /* 0x000000ff03ff7812 */ /* 0x000fe2000780c0ff */
[----:B------:R-:W-:Y:S01]  /*8410*/  UIMAD.WIDE.U32 UR4, UR40, -0x55555555, URZ ;  /* 0xaaaaaaab280478a5 */ /* 0x000fe2000f8e003f */
[----:B------:R-:W-:-:S03]  /*8420*/  IMAD.MOV.U32 R111, RZ, RZ, R0 ;  /* 0x000000ffff6f7224 */ /* 0x000fc600078e0000 */
[----:B------:R-:W-:-:S04]  /*8430*/  USHF.R.U32.HI UR4, URZ, 0x2, UR5 ;  /* 0x000000023f047899 */ /* 0x000fc80008011605 */
[----:B------:R-:W-:-:S04]  /*8440*/  UIMAD UR40, UR4, -0x6, UR40 ;  /* 0xfffffffa042878a4 */ /* 0x000fc8000f8e0228 */
[----:B------:R-:W-:Y:S08]  /*8450*/  @P0 BRA `(.L_x_156) ;  /* 0xffffff8c00780947 */ /* 0x000ff0000383ffff */
[----:B------:R-:W-:Y:S05]  /*8460*/  EXIT ;  /* 0x000000000000794d */ /* 0x000fea0003800000 */
.L_x_3:
        /* <DEDUP_REMOVED lines=26> */
.L_x_158:
[--C-:B------:R-:W-:Y:S01]  /*8610*/  SHF.R.U64 R14, R12, R20, R13.reuse ;  /* 0x000000140c0e7219 */ /* 0x100fe2000000120d */
[----:B------:R-:W0:Y:S01]  /*8620*/  LDC R24, c[0x0][0x618] ;  /* 0x00018600ff187b82 */ /* 0x000e220000000800 */
[----:B------:R-:W-:Y:S01]  /*8630*/  I2FP.F32.U32 R8, R6 ;  /* 0x0000000600087245 */ /* 0x000fe20000201000 */
[----:B------:R-:W-:Y:S01]  /*8640*/  ULDC UR4, c[0x0][0x150] ;  /* 0x0000540000047ab9 */ /* 0x000fe20000000800 */
[----:B------:R-:W-:Y:S02]  /*8650*/  SHF.R.U32.HI R7, RZ, R20, R13 ;  /* 0x00000014ff077219 */ /* 0x000fe4000001160d */
[----:B------:R-:W-:Y:S01]  /*8660*/  IADD3 R11, P0, RZ, -R14, RZ ;  /* 0x8000000eff0b7210 */ /* 0x000fe20007f1e0ff */
[----:B------:R-:W-:Y:S01]  /*8670*/  FMUL R13, R8, UR4 ;  /* 0x00000004080d7c20 */ /* 0x000fe20008400000 */
[----:B------:R-:W-:Y:S01]  /*8680*/  ULDC UR4, c[0x0][0x154] ;  /* 0x0000550000047ab9 */ /* 0x000fe20000000800 */
[----:B------:R-:W1:Y:S02]  /*8690*/  LDC.64 R26, c[0x0][0x640] ;  /* 0x00019000ff1a7b82 */ /* 0x000e640000000a00 */
[----:B------:R-:W-:-:S02]  /*86a0*/  IMAD.X R7, RZ, RZ, ~R7, P0 ;  /* 0x000000ffff077224 */ /* 0x000fc400000e0e07 */
[----:B------:R-:W2:Y:S01]  /*86b0*/  F2I.U32.TRUNC.NTZ R13, R13 ;  /* 0x0000000d000d7305 */ /* 0x000ea2000020f000 */
[----:B------:R-:W-:-:S03]  /*86c0*/  IMAD.WIDE.U32 R8, R11, R22, R16 ;  /* 0x000000160b087225 */ /* 0x000fc600078e0010 */
[----:B------:R-:W3:Y:S01]  /*86d0*/  LDC R15, c[0x0][0x144] ;  /* 0x00005100ff0f7b82 */ /* 0x000ee20000000800 */
[----:B------:R-:W-:-:S04]  /*86e0*/  IMAD R10, R7, R22, RZ ;  /* 0x00000016070a7224 */ /* 0x000fc800078e02ff */
[----:B------:R-:W-:Y:S02]  /*86f0*/  IMAD R7, R11, R23, R10 ;  /* 0x000000170b077224 */ /* 0x000fe400078e020a */
[----:B------:R-:W-:Y:S01]  /*8700*/  IMAD.MOV.U32 R10, RZ, RZ, -0x1 ;  /* 0xffffffffff0a7424 */ /* 0x000fe200078e00ff */
[----:B------:R-:W4:Y:S01]  /*8710*/  LDC R20, c[0x0][0x608] ;  /* 0x00018200ff147b82 */ /* 0x000f220000000800 */
[----:B------:R-:W-:Y:S01]  /*8720*/  IMAD.IADD R7, R9, 0x1, R7 ;  /* 0x0000000109077824 */ /* 0x000fe200078e0207 */
[----:B------:R-:W-:-:S04]  /*8730*/  I2FP.F32.U32 R9, R5 ;  /* 0x0000000500097245 */ /* 0x000fc80000201000 */
[-C--:B0-----:R-:W-:Y:S01]  /*8740*/  SHF.R.U64 R12, R8, R24.reuse, R7 ;  /* 0x00000018080c7219 */ /* 0x081fe20000001207 */
[----:B--2---:R-:W-:Y:S01]  /*8750*/  IMAD.MOV R8, RZ, RZ, -R13 ;  /* 0x000000ffff087224 */ /* 0x004fe200078e0a0d */
[----:B------:R-:W0:Y:S01]  /*8760*/  LDC R11, c[0x0][0x658] ;  /* 0x00019600ff0b7b82 */ /* 0x000e220000000800 */
[----:B-1----:R-:W-:Y:S01]  /*8770*/  ISETP.NE.U32.AND P0, PT, R26, RZ, PT ;  /* 0x000000ff1a00720c */ /* 0x002fe20003f05070 */
[----:B------:R-:W-:Y:S01]  /*8780*/  FMUL R9, R9, UR4 ;  /* 0x0000000409097c20 */ /* 0x000fe20008400000 */
[----:B------:R-:W-:Y:S02]  /*8790*/  SHF.R.U32.HI R7, RZ, R24, R7 ;  /* 0x00000018ff077219 */ /* 0x000fe40000011607 */
[----:B------:R-:W-:-:S03]  /*87a0*/  ISETP.NE.AND.EX P0, PT, R27, RZ, PT, P0 ;  /* 0x000000ff1b00720c */ /* 0x000fc60003f05300 */
[----:B------:R-:W1:Y:S01]  /*87b0*/  LDC R22, c[0x0][0x148] ;  /* 0x00005200ff167b82 */ /* 0x000e620000000800 */
[----:B---3--:R-:W-:Y:S02]  /*87c0*/  IMAD R23, R15, R8, R6 ;  /* 0x000000080f177224 */ /* 0x008fe400078e0206 */
[----:B------:R-:W-:-:S05]  /*87d0*/  IMAD.MOV.U32 R8, RZ, RZ, 0x1 ;  /* 0x00000001ff087424 */ /* 0x000fca00078e00ff */
[----:B------:R-:W2:Y:S01]  /*87e0*/  LDC R21, c[0x0][0x600] ;  /* 0x00018000ff157b82 */ /* 0x000ea20000000800 */
[-CC-:B----4-:R-:W-:Y:S02]  /*87f0*/  SHF.R.U64 R15, R12, R20.reuse, R7.reuse ;  /* 0x000000140c0f7219 */ /* 0x190fe40000001207 */
[----:B------:R-:W-:Y:S02]  /*8800*/  SHF.R.U32.HI R6, RZ, R20, R7 ;  /* 0x00000014ff067219 */ /* 0x000fe40000011607 */
[----:B------:R3:W4:Y:S03]  /*8810*/  F2I.U32.TRUNC.NTZ R20, R9 ;  /* 0x0000000900147305 */ /* 0x000726000020f000 */
[----:B------:R-:W1:Y:S01]  /*8820*/  LDC R25, c[0x0][0x648] ;  /* 0x00019200ff197b82 */ /* 0x000e620000000800 */
[-C--:B0-----:R-:W-:Y:S02]  /*8830*/  SHF.R.U64 R19, R15, R11.reuse, R6 ;  /* 0x0000000b0f137219 */ /* 0x081fe40000001206 */
[----:B------:R-:W-:-:S02]  /*8840*/  SHF.L.U32 R10, R10, R11, RZ ;  /* 0x0000000b0a0a7219 */ /* 0x000fc400000006ff */
[-C--:B------:R-:W-:Y:S01]  /*8850*/  SHF.R.U32.HI R7, RZ, R11.reuse, R6 ;  /* 0x0000000bff077219 */ /* 0x080fe20000011606 */
[----:B------:R-:W-:Y:S01]  /*8860*/  IMAD.MOV.U32 R6, RZ, RZ, R19 ;  /* 0x000000ffff067224 */ /* 0x000fe200078e0013 */
[----:B------:R-:W-:Y:S01]  /*8870*/  SHF.L.U32 R24, R8, R11, RZ ;  /* 0x0000000b08187219 */ /* 0x000fe200000006ff */
[----:B------:R-:W0:Y:S01]  /*8880*/  LDC R28, c[0x0][0x638] ;  /* 0x00018e00ff1c7b82 */ /* 0x000e220000000800 */
[----:B------:R-:W-:-:S07]  /*8890*/  LOP3.LUT R30, RZ, R10, RZ, 0x33, !PT ;  /* 0x0000000aff1e7212 */ /* 0x000fce00078e33ff */
[----:B------:R-:W0:Y:S01]  /*88a0*/  LDC R29, c[0x0][0x610] ;  /* 0x00018400ff1d7b82 */ /* 0x000e220000000800 */
[----:B---34-:R-:W-:Y:S05]  /*88b0*/  @!P0 BRA `(.L_x_159) ;  /* 0x0000000000288947 */ /* 0x018fea0003800000 */
        /* <DEDUP_REMOVED lines=10> */
.L_x_159:
[----:B------:R-:W-:Y:S01]  /*8960*/  ISETP.NE.AND P0, PT, R2, 0x1, PT ;  /* 0x000000010200780c */ /* 0x000fe20003f05270 */
[----:B--2---:R-:W-:Y:S01]  /*8970*/  VIADD R9, R21, 0xffffffff ;  /* 0xffffffff15097836 */ /* 0x004fe20000000000 */
[----:B-1----:R-:W-:Y:S01]  /*8980*/  SHF.R.U64 R7, R6, R25, R7 ;  /* 0x0000001906077219 */ /* 0x002fe20000001207 */
[----:B------:R-:W-:Y:S01]  /*8990*/  IMAD.MOV R20, RZ, RZ, -R20 ;  /* 0x000000ffff147224 */ /* 0x000fe200078e0a14 */
[----:B------:R-:W-:Y:S02]  /*89a0*/  LOP3.LUT R6, R15, R30, RZ, 0xc0, !PT ;  /* 0x0000001e0f067212 */ /* 0x000fe400078ec0ff */
[----:B------:R-:W-:Y:S01]  /*89b0*/  LOP3.LUT R12, R12, R9, RZ, 0xc0, !PT ;  /* 0x000000090c0c7212 */ /* 0x000fe200078ec0ff */
[----:B------:R-:W-:Y:S02]  /*89c0*/  IMAD.MOV R8, RZ, RZ, -R7 ;  /* 0x000000ffff087224 */ /* 0x000fe400078e0a07 */
[----:B------:R-:W-:Y:S02]  /*89d0*/  IMAD R6, R24, R7, R6 ;  /* 0x0000000718067224 */ /* 0x000fe400078e0206 */
[----:B------:R-:W-:-:S02]  /*89e0*/  IMAD.MOV.U32 R9, RZ, RZ, 0x1 ;  /* 0x00000001ff097424 */ /* 0x000fc400078e00ff */
[----:B------:R-:W-:Y:S02]  /*89f0*/  @P0 IMAD R23, R22, R20, R5 ;  /* 0x0000001416170224 */ /* 0x000fe400078e0205 */
[----:B0-----:R-:W-:Y:S02]  /*8a00*/  IMAD R5, R8, R28, R19 ;  /* 0x0000001c08057224 */ /* 0x001fe400078e0213 */
[----:B------:R-:W-:Y:S02]  /*8a10*/  IMAD R19, R6, R29, R23 ;  /* 0x0000001d06137224 */ /* 0x000fe400078e0217 */
[----:B------:R-:W-:Y:S02]  /*8a20*/  IMAD R6, R5, R21, R12 ;  /* 0x0000001505067224 */ /* 0x000fe400078e020c */
[----:B------:R-:W-:-:S03]  /*8a30*/  IMAD.MOV.U32 R8, RZ, RZ, R14 ;  /* 0x000000ffff087224 */ /* 0x000fc600078e000e */
[----:B------:R-:W-:Y:S02]  /*8a40*/  SEL R20, R6, R19, !P0 ;  /* 0x0000001306147207 */ /* 0x000fe40004000000 */
[----:B------:R-:W-:-:S07]  /*8a50*/  SEL R19, R19, R6, !P0 ;  /* 0x0000000613137207 */ /* 0x000fce0004000000 */
.L_x_157:
[----:B------:R-:W-:-:S08]  /*8a60*/  NOP ;  /* 0x0000000000007918 */ /* 0x000fd00000000000 */
[----:B------:R-:W0:-:S00]  /*8a70*/  USETMAXREG.DEALLOC.CTAPOOL 0x28 ;  /* 0x00000028000079c8 */ /* 0x000e0000080e0500 */
[----:B0-----:R-:W-:-:S13]  /*8a80*/  ISETP.NE.AND P0, PT, R0, RZ, PT ;  /* 0x000000ff0000720c */ /* 0x001fda0003f05270 */
[----:B------:R-:W-:Y:S05]  /*8a90*/  @P0 EXIT ;  /* 0x000000000000094d */ /* 0x000fea0003800000 */
[----:B------:R-:W-:Y:S01]  /*8aa0*/  LOP3.LUT P0, RZ, R9, 0xff, RZ, 0xc0, !PT ;  /* 0x000000ff09ff7812 */ /* 0x000fe2000780c0ff */
[----:B------:R-:W-:Y:S02]  /*8ab0*/  IMAD.MOV.U32 R0, RZ, RZ, 0x1 ;  /* 0x00000001ff007424 */ /* 0x000fe400078e00ff */
[----:B------:R-:W-:-:S10]  /*8ac0*/  IMAD.MOV.U32 R12, RZ, RZ, RZ ;  /* 0x000000ffff0c7224 */ /* 0x000fd400078e00ff */
[----:B------:R-:W-:Y:S05]  /*8ad0*/  @!P0 BRA `(.L_x_160) ;  /* 0x0000000c009c8947 */ /* 0x000fea0003800000 */
[----:B------:R-:W0:Y:S01]  /*8ae0*/  LDC R0, c[0x0][0x28c] ;  /* 0x0000a300ff007b82 */ /* 0x000e220000000800 */
[----:B------:R-:W-:Y:S01]  /*8af0*/  LOP3.LUT P0, RZ, R3, 0x1f, RZ, 0xc0, !PT ;  /* 0x0000001f03ff7812 */ /* 0x000fe2000780c0ff */
[----:B------:R-:W-:Y:S01]  /*8b00*/  ULDC UR21, c[0x0][0x658] ;  /* 0x0001960000157ab9 */ /* 0x000fe20000000800 */
[----:B------:R-:W-:Y:S01]  /*8b10*/  UMOV UR4, 0xffffffff ;  /* 0xffffffff00047882 */ /* 0x000fe20000000000 */
[----:B------:R-:W-:Y:S01]  /*8b20*/  BSSY B0, `(.L_x_160) ;  /* 0x00000e2000007945 */ /* 0x000fe20003800000 */
[----:B------:R-:W-:Y:S01]  /*8b30*/  USHF.L.U32 UR4, UR4, UR21, URZ ;  /* 0x0000001504047299 */ /* 0x000fe2000800063f */
[C---:B------:R-:W-:Y:S01]  /*8b40*/  ISETP.NE.AND P2, PT, R4.reuse, RZ, PT ;  /* 0x000000ff0400720c */ /* 0x040fe20003f45270 */
[----:B------:R-:W-:Y:S01]  /*8b50*/  IMAD.MOV.U32 R13, RZ, RZ, 0x1 ;  /* 0x00000001ff0d7424 */ /* 0x000fe200078e00ff */
[----:B------:R-:W-:Y:S01]  /*8b60*/  ISETP.NE.OR P0, PT, R4, RZ, !P0 ;  /* 0x000000ff0400720c */ /* 0x000fe20004705670 */
[----:B------:R-:W-:Y:S01]  /*8b70*/  IMAD.MOV.U32 R12, RZ, RZ, RZ ;  /* 0x000000ffff0c7224 */ /* 0x000fe200078e00ff */
[----:B------:R-:W-:Y:S01]  /*8b80*/  LOP3.LUT R11, R18, 0x2, RZ, 0xfc, !PT ;  /* 0x00000002120b7812 */ /* 0x000fe200078efcff */
[----:B------:R-:W-:Y:S01]  /*8b90*/  ULDC UR13, c[0x0][0x600] ;  /* 0x00018000000d7ab9 */ /* 0x000fe20000000800 */
[----:B------:R-:W-:Y:S01]  /*8ba0*/  UMOV UR5, 0x1 ;  /* 0x0000000100057882 */ /* 0x000fe20000000000 */
[----:B------:R-:W-:-:S02]  /*8bb0*/  UIADD3 UR13, UR13, -0x1, URZ ;  /* 0xffffffff0d0d7890 */ /* 0x000fc4000fffe03f */
[----:B------:R-:W-:Y:S02]  /*8bc0*/  USHF.L.U32 UR21, UR5, UR21, URZ ;  /* 0x0000001505157299 */ /* 0x000fe4000800063f */
[----:B------:R-:W-:Y:S01]  /*8bd0*/  ULOP3.LUT UR29, URZ, UR4, URZ, 0x33, !UPT ;  /* 0x000000043f1d7292 */ /* 0x000fe2000f8e333f */
[----:B------:R-:W-:Y:S01]  /*8be0*/  ULDC.64 UR14, c[0x0][0x198] ;  /* 0x00006600000e7ab9 */ /* 0x000fe20000000a00 */
[----:B0-----:R-:W-:-:S05]  /*8bf0*/  VIADD R0, R0, 0x7f ;  /* 0x0000007f00007836 */ /* 0x001fca0000000000 */
[----:B------:R-:W-:-:S04]  /*8c00*/  SHF.R.S32.HI R3, RZ, 0x1f, R0 ;  /* 0x0000001fff037819 */ /* 0x000fc80000011400 */
[----:B------:R-:W-:Y:S01]  /*8c10*/  LEA.HI R3, R3, R0, RZ, 0x7 ;  /* 0x0000000003037211 */ /* 0x000fe200078f38ff */
[----:B------:R-:W-:-:S03]  /*8c20*/  IMAD.MOV.U32 R0, RZ, RZ, 0x1 ;  /* 0x00000001ff007424 */ /* 0x000fc600078e00ff */
[----:B------:R-:W-:-:S05]  /*8c30*/  SHF.R.S32.HI R3, RZ, 0x7, R3 ;  /* 0x00000007ff037819 */ /* 0x000fca0000011403 */
[----:B------:R-:W-:-:S07]  /*8c40*/  VIADD R10, R3, 0x1 ;  /* 0x00000001030a7836 */ /* 0x000fce0000000000 */
.L_x_172:
[----:B------:R-:W-:-:S03]  /*8c50*/  UMOV UR4, 0xffffffff ;  /* 0xffffffff00047882 */ /* 0x000fc60000000000 */
[----:B------:R-:W-:Y:S05]  /*8c60*/  BRA.DIV UR4, `(.L_x_161) ;  /* 0x00000012046c7947 */ /* 0x000fea000b800000 */
[----:B------:R-:W-:-:S13]  /*8c70*/  ELECT P6, URZ, PT ;  /* 0x00000000003f782f */ /* 0x000fda00038c0000 */
.L_x_185:
[----:B------:R-:W0:Y:S01]  /*8c80*/  LDC R4, c[0x0][0x28c] ;  /* 0x0000a300ff047b82 */ /* 0x000e220000000800 */
[----:B------:R-:W-:Y:S01]  /*8c90*/  BSSY B1, `(.L_x_162) ;  /* 0x0000059000017945 */ /* 0x000fe20003800000 */
[----:B0-----:R-:W-:-:S13]  /*8ca0*/  ISETP.LT.OR P6, PT, R4, 0x1, !P6 ;  /* 0x000000010400780c */ /* 0x001fda00077c1670 */
[----:B------:R-:W-:Y:S05]  /*8cb0*/  @P6 BRA `(.L_x_163) ;  /* 0x0000000400586947 */ /* 0x000fea0003800000 */
[----:B------:R-:W-:Y:S02]  /*8cc0*/  IMAD.SHL.U32 R19, R19, 0x100, RZ ;  /* 0x0000010013137824 */ /* 0x000fe400078e00ff */
[----:B------:R-:W-:Y:S02]  /*8cd0*/  IMAD.SHL.U32 R20, R20, 0x40, RZ ;  /* 0x0000004014147824 */ /* 0x000fe400078e00ff */
[----:B------:R-:W-:Y:S02]  /*8ce0*/  IMAD.MOV.U32 R21, RZ, RZ, RZ ;  /* 0x000000ffff157224 */ /* 0x000fe400078e00ff */
[----:B------:R-:W-:Y:S02]  /*8cf0*/  IMAD.MOV.U32 R4, RZ, RZ, R10 ;  /* 0x000000ffff047224 */ /* 0x000fe400078e000a */
[----:B------:R-:W-:Y:S02]  /*8d00*/  IMAD.MOV.U32 R5, RZ, RZ, R0 ;  /* 0x000000ffff057224 */ /* 0x000fe400078e0000 */
[----:B------:R-:W-:-:S07]  /*8d10*/  IMAD.MOV.U32 R6, RZ, RZ, R12 ;  /* 0x000000ffff067224 */ /* 0x000fce00078e000c */
.L_x_167:
[----:B------:R-:W0:Y:S01]  /*8d20*/  S2R R14, SR_CgaCtaId ;  /* 0x00000000000e7919 */ /* 0x000e220000008800 */
[----:B------:R-:W-:Y:S01]  /*8d30*/  MOV R7, 0x400 ;  /* 0x0000040000077802 */ /* 0x000fe20000000f00 */
[----:B------:R-:W1:Y:S03]  /*8d40*/  @!P2 LDC R9, c[0x0][0x500] ;  /* 0x00014000ff09ab82 */ /* 0x000e660000000800 */
[----:B0-----:R-:W-:Y:S02]  /*8d50*/  LEA R15, R14, R7, 0x18 ;  /* 0x000000070e0f7211 */ /* 0x001fe400078ec0ff */
[----:B------:R-:W-:-:S03]  /*8d60*/  SHF.L.U32 R7, R5, 0x1f, RZ ;  /* 0x0000001f05077819 */ /* 0x000fc600000006ff */
[----:B------:R-:W-:-:S04]  /*8d70*/  IMAD R14, R6, 0x8, R15 ;  /* 0x00000008060e7824 */ /* 0x000fc800078e020f */
[----:B------:R-:W0:Y:S02]  /*8d80*/  SYNCS.PHASECHK.TRANS64.TRYWAIT P1, [R14+URZ+0x30], R7 ;  /* 0x000030070e0075a7 */ /* 0x000e24000802017f */
[----:B01----:R-:W-:Y:S05]  /*8d90*/  @!P1 BRA `(.L_x_164) ;  /* 0x0000001000409947 */ /* 0x003fea0003800000 */
.L_x_186:
[----:B0-----:R-:W-:Y:S01]  /*8da0*/  PRMT R7, R11, 0x9910, RZ ;  /* 0x000099100b077816 */ /* 0x001fe200000000ff */
[----:B------:R0:W-:Y:S03]  /*8db0*/  @!P2 SYNCS.ARRIVE.TRANS64 RZ, [R14+URZ], R9 ;  /* 0x000000090effa9a7 */ /* 0x0001e6000800003f */
[----:B------:R-:W-:-:S13]  /*8dc0*/  ISETP.NE.AND P1, PT, R7, 0x2, PT ;  /* 0x000000020700780c */ /* 0x000fda0003f25270 */
[----:B0-----:R-:W-:Y:S05]  /*8dd0*/  @P1 BRA `(.L_x_165) ;  /* 0x0000000000041947 */ /* 0x001fea0003800000 */
[----:B------:R-:W-:Y:S01]  /*8de0*/  BPT.TRAP 0x1 ;  /* 0x000000040000795c */ /* 0x000fe20000300000 */
.L_x_165:
[----:B------:R-:W-:Y:S05]  /*8df0*/  @P0 BRA `(.L_x_166) ;  /* 0x0000000000040947 */ /* 0x000fea0003800000 */
[----:B------:R-:W-:Y:S01]  /*8e00*/  BPT.TRAP 0x1 ;  /* 0x000000040000795c */ /* 0x000fe20000300000 */
.L_x_166:
[C-C-:B------:R-:W-:Y:S01]  /*8e10*/  IMAD R7, R6.reuse, 0x20000, R15.reuse ;  /* 0x0002000006077824 */ /* 0x140fe200078e020f */
[----:B------:R-:W-:Y:S01]  /*8e20*/  R2UR UR10, R21 ;  /* 0x00000000150a72ca */ /* 0x000fe200000e0000 */
[----:B------:R-:W-:Y:S01]  /*8e30*/  IMAD R15, R6, 0x8000, R15 ;  /* 0x00008000060f7824 */ /* 0x000fe200078e020f */
[----:B------:R-:W-:Y:S01]  /*8e40*/  R2UR UR9, R14 ;  /* 0x000000000e0972ca */ /* 0x000fe200000e0000 */
[----:B------:R-:W-:Y:S01]  /*8e50*/  UIADD3 UR22, UP0, UR14, 0xf0, URZ ;  /* 0x000000f00e167890 */ /* 0x000fe2000ff1e03f */
[----:B------:R-:W-:Y:S01]  /*8e60*/  R2UR UR40, R7 ;  /* 0x00000000072872ca */ /* 0x000fe200000e0000 */
[----:B------:R-:W-:Y:S01]  /*8e70*/  VIADD R4, R4, 0xffffffff ;  /* 0xffffffff04047836 */ /* 0x000fe20000000000 */
[----:B------:R-:W-:Y:S01]  /*8e80*/  R2UR UR18, R15 ;  /* 0x000000000f1272ca */ /* 0x000fe200000e0000 */
[----:B------:R-:W-:Y:S01]  /*8e90*/  UIADD3.X UR23, URZ, UR15, URZ, UP0, !UPT ;  /* 0x0000000f3f177290 */ /* 0x000fe200087fe43f */
[----:B------:R-:W-:Y:S01]  /*8ea0*/  R2UR UR11, R19 ;  /* 0x00000000130b72ca */ /* 0x000fe200000e0000 */
[----:B------:R-:W-:Y:S01]  /*8eb0*/  UIADD3 UR6, UP1, UR14, 0x1f0, URZ ;  /* 0x000001f00e067890 */ /* 0x000fe2000ff3e03f */
[----:B------:R-:W-:Y:S01]  /*8ec0*/  R2UR UR12, R8 ;  /* 0x00000000080c72ca */ /* 0x000fe200000e0000 */
[----:B------:R-:W-:Y:S01]  /*8ed0*/  UMOV UR4, 0x0 ;  /* 0x0000000000047882 */ /* 0x000fe20000000000 */
[----:B------:R-:W-:Y:S01]  /*8ee0*/  R2UR UR35, R20 ;  /* 0x00000000142372ca */ /* 0x000fe200000e0000 */
[----:B------:R-:W-:Y:S01]  /*8ef0*/  UIADD3 UR58, UR10, 0x20, URZ ;  /* 0x000000200a3a7890 */ /* 0x000fe2000fffe03f */
[----:B------:R-:W-:Y:S01]  /*8f00*/  ISETP.GT.AND P3, PT, R4, 0x1, PT ;  /* 0x000000010400780c */ /* 0x000fe20003f64270 */
[----:B------:R-:W-:Y:S01]  /*8f10*/  UIADD3 UR50, UR10, 0x40, URZ ;  /* 0x000000400a327890 */ /* 0x000fe2000fffe03f */
[----:B------:R-:W-:Y:S01]  /*8f20*/  VIADD R6, R6, 0x1 ;  /* 0x0000000106067836 */ /* 0x000fe20000000000 */
[----:B------:R-:W-:Y:S01]  /*8f30*/  UIADD3 UR8, UR40, 0x180, URZ ;  /* 0x0000018028087890 */ /* 0x000fe2000fffe03f */
[----:B------:R-:W-:Y:S01]  /*8f40*/  VIADD R21, R21, 0x80 ;  /* 0x0000008015157836 */ /* 0x000fe20000000000 */
[----:B------:R-:W-:-:S02]  /*8f50*/  UIADD3 UR56, UR40, 0x8180, URZ ;  /* 0x0000818028387890 */ /* 0x000fc4000fffe03f */
[----:B------:R-:W-:Y:S01]  /*8f60*/  UIADD3 UR48, UR40, 0x10180, URZ ;  /* 0x0001018028307890 */ /* 0x000fe2000fffe03f */
[C---:B------:R-:W-:Y:S01]  /*8f70*/  ISETP.NE.AND P1, PT, R6.reuse, 0x6, PT ;  /* 0x000000060600780c */ /* 0x040fe20003f25270 */
[----:B------:R-:W-:Y:S02]  /*8f80*/  UIADD3 UR42, UR10, 0x60, URZ ;  /* 0x000000600a2a7890 */ /* 0x000fe4000fffe03f */
[----:B------:R-:W-:Y:S01]  /*8f90*/  UIADD3 UR40, UR40, 0x18180, URZ ;  /* 0x0001818028287890 */ /* 0x000fe2000fffe03f */
[----:B------:R-:W-:Y:S01]  /*8fa0*/  SEL R14, RZ, 0x1, P1 ;  /* 0x00000001ff0e7807 */ /* 0x000fe20000800000 */
[----:B------:R-:W-:Y:S01]  /*8fb0*/  UMOV UR5, 0x10000000 ;  /* 0x1000000000057882 */ /* 0x000fe20000000000 */
[----:B------:R-:W-:Y:S01]  /*8fc0*/  UIADD3.X UR7, URZ, UR15, URZ, UP1, !UPT ;  /* 0x0000000f3f077290 */ /* 0x000fe20008ffe43f */
[----:B------:R0:W-:Y:S01]  /*8fd0*/  UTMALDG.3D [UR8], [UR22], desc[UR4] ;  /* 0x00000408160075b4 */ /* 0x0001e20008011000 */
[----:B------:R-:W-:Y:S01]  /*8fe0*/  UIADD3 UR32, UR18, 0xc0180, URZ ;  /* 0x000c018012207890 */ /* 0x000fe2000fffe03f */
[----:B------:R-:W-:Y:S01]  /*8ff0*/  LOP3.LUT R5, R5, R14, RZ, 0x3c, !PT ;  /* 0x0000000e05057212 */ /* 0x000fe200078e3cff */
[----:B------:R-:W-:Y:S01]  /*9000*/  UIADD3 UR24, UR18, 0xc2180, URZ ;  /* 0x000c218012187890 */ /* 0x000fe2000fffe03f */
[----:B------:R-:W-:Y:S01]  /*9010*/  SEL R6, R6, RZ, P1 ;  /* 0x000000ff06067207 */ /* 0x000fe20000800000 */
[----:B------:R-:W-:Y:S01]  /*9020*/  UIADD3 UR16, UR18, 0xc4180, URZ ;  /* 0x000c418012107890 */ /* 0x000fe2000fffe03f */
[----:B------:R-:W-:Y:S01]  /*9030*/  UMOV UR57, UR9 ;  /* 0x0000000900397c82 */ /* 0x000fe20008000000 */
        /* <DEDUP_REMOVED lines=8> */
[----:B------:R1:W-:Y:S01]  /*90c0*/  UTMALDG.3D [UR56], [UR22], desc[UR4] ;  /* 0x00000438160075b4 */ /* 0x0003e20008011000 */
[----:B------:R-:W-:Y:S01]  /*90d0*/  UMOV UR33, UR9 ;  /* 0x0000000900217c82 */ /* 0x000fe20008000000 */
[----:B------:R-:W-:Y:S01]  /*90e0*/  UMOV UR34, UR10 ;  /* 0x0000000a00227c82 */ /* 0x000fe20008000000 */
[----:B------:R-:W-:Y:S01]  /*90f0*/  UMOV UR36, UR12 ;  /* 0x0000000c00247c82 */ /* 0x000fe20008000000 */
[----:B------:R-:W-:Y:S01]  /*9100*/  UMOV UR25, UR9 ;  /* 0x0000000900197c82 */ /* 0x000fe20008000000 */
[----:B------:R-:W-:Y:S01]  /*9110*/  UMOV UR27, UR35 ;  /* 0x00000023001b7c82 */ /* 0x000fe20008000000 */
[----:B------:R-:W-:Y:S01]  /*9120*/  UMOV UR28, UR12 ;  /* 0x0000000c001c7c82 */ /* 0x000fe20008000000 */
[----:B------:R-:W-:Y:S01]  /*9130*/  UMOV UR26, UR58 ;  /* 0x0000003a001a7c82 */ /* 0x000fe20008000000 */
[----:B0-----:R-:W-:Y:S01]  /*9140*/  UIADD3 UR8, UR18, 0xc6180, URZ ;  /* 0x000c618012087890 */ /* 0x001fe2000fffe03f */
[----:B------:R1:W-:Y:S01]  /*9150*/  UTMALDG.3D [UR48], [UR22], desc[UR4] ;  /* 0x00000430160075b4 */ /* 0x0003e20008011000 */
[----:B------:R-:W-:Y:S01]  /*9160*/  UMOV UR17, UR9 ;  /* 0x0000000900117c82 */ /* 0x000fe20008000000 */
[----:B------:R-:W-:Y:S01]  /*9170*/  UMOV UR19, UR35 ;  /* 0x0000002300137c82 */ /* 0x000fe20008000000 */
[----:B------:R-:W-:Y:S01]  /*9180*/  UMOV UR20, UR12 ;  /* 0x0000000c00147c82 */ /* 0x000fe20008000000 */
[----:B------:R-:W-:Y:S01]  /*9190*/  UMOV UR18, UR50 ;  /* 0x0000003200127c82 */ /* 0x000fe20008000000 */
[----:B------:R-:W-:Y:S01]  /*91a0*/  UMOV UR11, UR35 ;  /* 0x00000023000b7c82 */ /* 0x000fe20008000000 */
[----:B------:R-:W-:Y:S01]  /*91b0*/  UMOV UR10, UR42 ;  /* 0x0000002a000a7c82 */ /* 0x000fe20008000000 */
[----:B------:R1:W-:Y:S01]  /*91c0*/  UTMALDG.3D [UR40], [UR22], desc[UR4] ;  /* 0x00000428160075b4 */ /* 0x0003e20008011000 */
[----:B------:R1:W-:Y:S01]  /*91d0*/  UTMALDG.3D [UR32], [UR6], desc[UR4] ;  /* 0x00000420060075b4 */ /* 0x0003e20008011000 */
[----:B------:R1:W-:Y:S01]  /*91e0*/  UTMALDG.3D [UR24], [UR6], desc[UR4] ;  /* 0x00000418060075b4 */ /* 0x0003e20008011000 */
[----:B------:R1:W-:Y:S01]  /*91f0*/  UTMALDG.3D [UR16], [UR6], desc[UR4] ;  /* 0x00000410060075b4 */ /* 0x0003e20008011000 */
[----:B------:R1:W-:Y:S02]  /*9200*/  UTMALDG.3D [UR8], [UR6], desc[UR4] ;  /* 0x00000408060075b4 */ /* 0x0003e40008011000 */
[----:B-1----:R-:W-:Y:S05]  /*9210*/  @P3 BRA `(.L_x_167) ;  /* 0xfffffff800c03947 */ /* 0x002fea000383ffff */
.L_x_163:
[----:B------:R-:W-:Y:S05]  /*9220*/  BSYNC B1 ;  /* 0x0000000000017941 */ /* 0x000fea0003800000 */
.L_x_162:
[----:B------:R-:W-:Y:S01]  /*9230*/  LOP3.LUT P3, RZ, R13, 0xff, RZ, 0xc0, !PT ;  /* 0x000000ff0dff7812 */ /* 0x000fe2000786c0ff */
[----:B------:R-:W-:Y:S01]  /*9240*/  IMAD.IADD R12, R3, 0x1, R12 ;  /* 0x00000001030c7824 */ /* 0x000fe200078e020c */
[----:B------:R-:W-:Y:S01]  /*9250*/  IADD3 R16, P4, R16, UR38, RZ ;  /* 0x0000002610107c10 */ /* 0x000fe2000ff9e0ff */
[----:B------:R-:W-:Y:S01]  /*9260*/  ULDC.64 UR4, c[0x0][0x650] ;  /* 0x0001940000047ab9 */ /* 0x000fe20000000a00 */
[----:B------:R-:W-:Y:S01]  /*9270*/  BSSY B1, `(.L_x_168) ;  /* 0x000006a000017945 */ /* 0x000fe20003800000 */
[----:B------:R-:W-:Y:S01]  /*9280*/  IMAD.MOV.U32 R19, RZ, RZ, -0x1 ;  /* 0xffffffffff137424 */ /* 0x000fe200078e00ff */
[----:B------:R-:W-:Y:S01]  /*9290*/  ISETP.GT.U32.AND P1, PT, R12, 0x5, PT ;  /* 0x000000050c00780c */ /* 0x000fe20003f24070 */
[----:B------:R-:W-:Y:S01]  /*92a0*/  IMAD.MOV.U32 R20, RZ, RZ, -0x1 ;  /* 0xffffffffff147424 */ /* 0x000fe200078e00ff */
[----:B------:R-:W-:Y:S01]  /*92b0*/  IADD3.X R17, R17, UR37, RZ, P4, !PT ;  /* 0x0000002511117c10 */ /* 0x000fe2000a7fe4ff */
[----:B------:R-:W-:Y:S01]  /*92c0*/  IMAD.MOV.U32 R8, RZ, RZ, -0x1 ;  /* 0xffffffffff087424 */ /* 0x000fe200078e00ff */
[----:B------:R-:W-:-:S02]  /*92d0*/  ISETP.LT.U32.AND P1, PT, R3, 0x6, P1 ;  /* 0x000000060300780c */ /* 0x000fc40000f21070 */
[----:B------:R-:W-:Y:S01]  /*92e0*/  PRMT R13, RZ, 0x7610, R13 ;  /* 0x00007610ff0d7816 */ /* 0x000fe2000000000d */
[----:B------:R-:W0:Y:S01]  /*92f0*/  @P3 S2R R5, SR_CgaCtaId ;  /* 0x0000000000053919 */ /* 0x000e220000008800 */
[----:B------:R-:W-:-:S04]  /*9300*/  @P3 MOV R4, 0x400 ;  /* 0x0000040000043802 */ /* 0x000fc80000000f00 */
[----:B0-----:R-:W-:Y:S01]  /*9310*/  @P3 LEA R6, R5, R4, 0x18 ;  /* 0x0000000405063211 */ /* 0x001fe200078ec0ff */
[----:B------:R-:W-:-:S03]  /*9320*/  IMAD.WIDE.U32 R4, R12, -0x55555555, RZ ;  /* 0xaaaaaaab0c047825 */ /* 0x000fc600078e00ff */
[----:B------:R0:W-:Y:S01]  /*9330*/  @P3 SYNCS.ARRIVE.TRANS64.A1T0 RZ, [R6+URZ+0x78], RZ ;  /* 0x000078ff06ff39a7 */ /* 0x0001e2000810003f */
[----:B------:R-:W-:Y:S02]  /*9340*/  ISETP.GE.U32.AND P3, PT, R3, 0x6, PT ;  /* 0x000000060300780c */ /* 0x000fe40003f66070 */
[----:B------:R-:W-:Y:S02]  /*9350*/  SHF.R.U32.HI R7, RZ, 0x2, R5 ;  /* 0x00000002ff077819 */ /* 0x000fe40000011605 */
[----:B------:R-:W-:Y:S02]  /*9360*/  SEL R5, RZ, 0x1, !P1 ;  /* 0x00000001ff057807 */ /* 0x000fe40004800000 */
[----:B------:R-:W-:Y:S01]  /*9370*/  ISETP.GE.U32.AND P1, PT, R16, UR4, PT ;  /* 0x0000000410007c0c */ /* 0x000fe2000bf26070 */
[----:B------:R-:W-:Y:S01]  /*9380*/  IMAD R12, R7, -0x6, R12 ;  /* 0xfffffffa070c7824 */ /* 0x000fe200078e020c */
[----:B------:R-:W-:Y:S02]  /*9390*/  LOP3.LUT R0, R0, R5, RZ, 0x3c, !PT ;  /* 0x0000000500007212 */ /* 0x000fe400078e3cff */
[----:B------:R-:W-:-:S02]  /*93a0*/  ISETP.GE.U32.AND.EX P1, PT, R17, UR5, PT, P1 ;  /* 0x0000000511007c0c */ /* 0x000fc4000bf26110 */
[----:B------:R-:W-:Y:S02]  /*93b0*/  PRMT R4, RZ, 0x7610, R4 ;  /* 0x00007610ff047816 */ /* 0x000fe40000000004 */
[----:B------:R-:W-:-:S09]  /*93c0*/  @P3 LOP3.LUT R0, R0, 0x1, R7, 0x78, !PT ;  /* 0x0000000100003812 */ /* 0x000fd200078e7807 */
[----:B0-----:R-:W-:Y:S05]  /*93d0*/  @P1 BRA `(.L_x_169) ;  /* 0x00000004004c1947 */ /* 0x001fea0003800000 */
[----:B------:R-:W-:Y:S01]  /*93e0*/  ULDC.64 UR4, c[0x0][0x628] ;  /* 0x00018a0000047ab9 */ /* 0x000fe20000000a00 */
[----:B------:R-:W0:Y:S01]  /*93f0*/  S2R R15, SR_CTAID.X ;  /* 0x00000000000f7919 */ /* 0x000e220000002500 */
[----:B------:R-:W-:Y:S01]  /*9400*/  ISETP.NE.U32.AND P1, PT, RZ, UR4, PT ;  /* 0x00000004ff007c0c */ /* 0x000fe2000bf25070 */
[----:B------:R-:W-:Y:S01]  /*9410*/  ULDC UR7, c[0x0][0x630] ;  /* 0x00018c0000077ab9 */ /* 0x000fe20000000800 */
[----:B------:R-:W-:Y:S01]  /*9420*/  IMAD.MOV.U32 R4, RZ, RZ, R16 ;  /* 0x000000ffff047224 */ /* 0x000fe200078e0010 */
[----:B------:R-:W1:Y:S01]  /*9430*/  S2R R14, SR_CTAID.Y ;  /* 0x00000000000e7919 */ /* 0x000e620000002600 */
[----:B------:R-:W-:Y:S01]  /*9440*/  ISETP.NE.AND.EX P1, PT, RZ, UR5, PT, P1 ;  /* 0x00000005ff007c0c */ /* 0x000fe2000bf25310 */
[----:B------:R-:W-:-:S12]  /*9450*/  IMAD.MOV.U32 R5, RZ, RZ, R17 ;  /* 0x000000ffff057224 */ /* 0x000fd800078e0011 */
[----:B------:R-:W-:Y:S05]  /*9460*/  @!P1 BRA `(.L_x_170) ;  /* 0x0000000000289947 */ /* 0x000fea0003800000 */
[----:B------:R-:W-:Y:S02]  /*9470*/  ULDC UR6, c[0x0][0x634] ;  /* 0x00018d0000067ab9 */ /* 0x000fe40000000800 */
[----:B------:R-:W-:-:S05]  /*9480*/  IADD3 R9, P1, R16, UR6, RZ ;  /* 0x0000000610097c10 */ /* 0x000fca000ff3e0ff */
[----:B------:R-:W-:-:S04]  /*9490*/  IMAD.X R19, RZ, RZ, R17, P1 ;  /* 0x000000ffff137224 */ /* 0x000fc800008e0611 */
[----:B------:R-:W-:-:S04]  /*94a0*/  IMAD.WIDE.U32 R6, R19, UR4, RZ ;  /* 0x0000000413067c25 */ /* 0x000fc8000f8e00ff */
[----:B------:R-:W-:-:S04]  /*94b0*/  IMAD.WIDE.U32 R6, P1, R9, UR5, R6 ;  /* 0x0000000509067c25 */ /* 0x000fc8000f820006 */
[----:B------:R-:W-:-:S04]  /*94c0*/  IMAD.WIDE.U32 R8, R9, UR4, RZ ;  /* 0x0000000409087c25 */ /* 0x000fc8000f8e00ff */
[----:B------:R-:W-:Y:S01]  /*94d0*/  IMAD.X R5, RZ, RZ, RZ, P1 ;  /* 0x000000ffff057224 */ /* 0x000fe200008e06ff */
[----:B------:R-:W-:Y:S01]  /*94e0*/  IADD3 RZ, P1, R9, R6, RZ ;  /* 0x0000000609ff7210 */ /* 0x000fe20007f3e0ff */
[----:B------:R-:W-:-:S04]  /*94f0*/  IMAD.MOV.U32 R4, RZ, RZ, R7 ;  /* 0x000000ffff047224 */ /* 0x000fc800078e0007 */
[----:B------:R-:W-:-:S08]  /*9500*/  IMAD.WIDE.U32.X R4, R19, UR5, R4, P1 ;  /* 0x0000000513047c25 */ /* 0x000fd000088e0404 */
.L_x_170:
[--C-:B------:R-:W-:Y:S01]  /*9510*/  SHF.R.U64 R8, R4, UR7, R5.reuse ;  /* 0x0000000704087c19 */ /* 0x100fe20008001205 */
[----:B------:R-:W-:Y:S01]  /*9520*/  ULDC.64 UR4, c[0x0][0x620] ;  /* 0x0001880000047ab9 */ /* 0x000fe20000000a00 */
[----:B------:R-:W-:Y:S01]  /*9530*/  SHF.R.U32.HI R4, RZ, UR7, R5 ;  /* 0x00000007ff047c19 */ /* 0x000fe20008011605 */
[----:B------:R-:W2:Y:S01]  /*9540*/  LDC R24, c[0x0][0x144] ;  /* 0x00005100ff187b82 */ /* 0x000ea20000000800 */
[----:B------:R-:W-:Y:S01]  /*9550*/  IADD3 R7, P1, RZ, -R8, RZ ;  /* 0x80000008ff077210 */ /* 0x000fe20007f3e0ff */
[----:B------:R-:W-:Y:S01]  /*9560*/  ULDC.64 UR8, c[0x0][0x640] ;  /* 0x0001900000087ab9 */ /* 0x000fe20000000a00 */
[----:B0-----:R-:W-:Y:S01]  /*9570*/  I2FP.F32.U32 R9, R15 ;  /* 0x0000000f00097245 */ /* 0x001fe20000201000 */
[----:B------:R-:W-:Y:S02]  /*9580*/  ULDC UR6, c[0x0][0x608] ;  /* 0x0001820000067ab9 */ /* 0x000fe40000000800 */
[----:B------:R-:W-:Y:S01]  /*9590*/  IMAD.X R4, RZ, RZ, ~R4, P1 ;  /* 0x000000ffff047224 */ /* 0x000fe200008e0e04 */
[----:B------:R-:W-:Y:S01]  /*95a0*/  ISETP.NE.U32.AND P1, PT, RZ, UR8, PT ;  /* 0x00000008ff007c0c */ /* 0x000fe2000bf25070 */
[----:B------:R-:W0:Y:S02]  /*95b0*/  LDC R21, c[0x0][0x148] ;  /* 0x00005200ff157b82 */ /* 0x000e240000000800 */
[----:B------:R-:W-:Y:S01]  /*95c0*/  IMAD R6, R4, UR4, RZ ;  /* 0x0000000404067c24 */ /* 0x000fe2000f8e02ff */
[----:B------:R-:W-:Y:S01]  /*95d0*/  ISETP.NE.AND.EX P1, PT, RZ, UR9, PT, P1 ;  /* 0x00000009ff007c0c */ /* 0x000fe2000bf25310 */
[----:B------:R-:W-:Y:S01]  /*95e0*/  IMAD.WIDE.U32 R4, R7, UR4, R16 ;  /* 0x0000000407047c25 */ /* 0x000fe2000f8e0010 */
[----:B------:R-:W-:-:S03]  /*95f0*/  ULDC UR4, c[0x0][0x150] ;  /* 0x0000540000047ab9 */ /* 0x000fc60000000800 */
[----:B------:R-:W-:Y:S02]  /*9600*/  IMAD R7, R7, UR5, R6 ;  /* 0x0000000507077c24 */ /* 0x000fe4000f8e0206 */
[----:B------:R-:W-:Y:S01]  /*9610*/  FMUL R6, R9, UR4 ;  /* 0x0000000409067c20 */ /* 0x000fe20008400000 */
[----:B------:R-:W-:Y:S01]  /*9620*/  ULDC UR4, c[0x0][0x618] ;  /* 0x0001860000047ab9 */ /* 0x000fe20000000800 */
[----:B------:R-:W-:Y:S01]  /*9630*/  ULDC UR5, c[0x0][0x154] ;  /* 0x0000550000057ab9 */ /* 0x000fe20000000800 */
[----:B------:R-:W-:-:S03]  /*9640*/  IMAD.IADD R5, R5, 0x1, R7 ;  /* 0x0000000105057824 */ /* 0x000fc600078e0207 */
[----:B------:R-:W3:Y:S02]  /*9650*/  F2I.U32.TRUNC.NTZ R6, R6 ;  /* 0x0000000600067305 */ /* 0x000ee4000020f000 */
[----:B------:R-:W-:Y:S02]  /*9660*/  SHF.R.U64 R9, R4, UR4, R5 ;  /* 0x0000000404097c19 */ /* 0x000fe40008001205 */
[----:B-1----:R-:W-:-:S05]  /*9670*/  I2FP.F32.U32 R4, R14 ;  /* 0x0000000e00047245 */ /* 0x002fca0000201000 */
[----:B------:R-:W-:Y:S01]  /*9680*/  FMUL R22, R4, UR5 ;  /* 0x0000000504167c20 */ /* 0x000fe20008400000 */
[----:B------:R-:W-:Y:S01]  /*9690*/  SHF.R.U32.HI R4, RZ, UR4, R5 ;  /* 0x00000004ff047c19 */ /* 0x000fe20008011605 */
[----:B------:R-:W-:-:S03]  /*96a0*/  ULDC UR4, c[0x0][0x658] ;  /* 0x0001960000047ab9 */ /* 0x000fc60000000800 */
[--C-:B------:R-:W-:Y:S01]  /*96b0*/  SHF.R.U64 R20, R9, UR6, R4.reuse ;  /* 0x0000000609147c19 */ /* 0x100fe20008001204 */
[----:B------:R-:W1:Y:S01]  /*96c0*/  F2I.U32.TRUNC.NTZ R22, R22 ;  /* 0x0000001600167305 */ /* 0x000e62000020f000 */
[----:B------:R-:W-:Y:S01]  /*96d0*/  SHF.R.U32.HI R5, RZ, UR6, R4 ;  /* 0x00000006ff057c19 */ /* 0x000fe20008011604 */
[----:B---3--:R-:W-:-:S03]  /*96e0*/  IMAD.MOV R6, RZ, RZ, -R6 ;  /* 0x000000ffff067224 */ /* 0x008fc600078e0a06 */
[----:B------:R-:W-:Y:S01]  /*96f0*/  SHF.R.U64 R19, R20, UR4, R5 ;  /* 0x0000000414137c19 */ /* 0x000fe20008001205 */
[----:B--2---:R-:W-:Y:S01]  /*9700*/  IMAD R15, R24, R6, R15 ;  /* 0x00000006180f7224 */ /* 0x004fe200078e020f */
[----:B------:R-:W-:-:S03]  /*9710*/  SHF.R.U32.HI R23, RZ, UR4, R5 ;  /* 0x00000004ff177c19 */ /* 0x000fc60008011605 */
[----:B------:R-:W-:Y:S02]  /*9720*/  IMAD.MOV.U32 R4, RZ, RZ, R19 ;  /* 0x000000ffff047224 */ /* 0x000fe400078e0013 */
[----:B------:R-:W-:Y:S01]  /*9730*/  IMAD.MOV.U32 R5, RZ, RZ, R23 ;  /* 0x000000ffff057224 */ /* 0x000fe200078e0017 */
[----:B-1----:R-:W-:Y:S06]  /*9740*/  @!P1 BRA `(.L_x_171) ;  /* 0x0000000000289947 */ /* 0x002fec0003800000 */
[----:B------:R-:W-:Y:S02]  /*9750*/  ULDC UR4, c[0x0][0x64c] ;  /* 0x0001930000047ab9 */ /* 0x000fe40000000800 */
[----:B------:R-:W-:-:S05]  /*9760*/  IADD3 R5, P1, R19, UR4, RZ ;  /* 0x0000000413057c10 */ /* 0x000fca000ff3e0ff */
[----:B------:R-:W-:-:S04]  /*9770*/  IMAD.X R23, RZ, RZ, R23, P1 ;  /* 0x000000ffff177224 */ /* 0x000fc800008e0617 */
[----:B------:R-:W-:-:S04]  /*9780*/  IMAD.WIDE.U32 R6, R23, UR8, RZ ;  /* 0x0000000817067c25 */ /* 0x000fc8000f8e00ff */
[----:B------:R-:W-:-:S04]  /*9790*/  IMAD.WIDE.U32 R6, P1, R5, UR9, R6 ;  /* 0x0000000905067c25 */ /* 0x000fc8000f820006 */
[----:B------:R-:W-:-:S04]  /*97a0*/  IMAD.WIDE.U32 R4, R5, UR8, RZ ;  /* 0x0000000805047c25 */ /* 0x000fc8000f8e00ff */
[----:B------:R-:W-:Y:S01]  /*97b0*/  IMAD.MOV.U32 R4, RZ, RZ, R7 ;  /* 0x000000ffff047224 */ /* 0x000fe200078e0007 */
[----:B------:R-:W-:Y:S01]  /*97c0*/  IADD3 RZ, P3, R5, R6, RZ ;  /* 0x0000000605ff7210 */ /* 0x000fe20007f7e0ff */
[----:B------:R-:W-:-:S04]  /*97d0*/  IMAD.X R5, RZ, RZ, RZ, P1 ;  /* 0x000000ffff057224 */ /* 0x000fc800008e06ff */
[----:B------:R-:W-:-:S08]  /*97e0*/  IMAD.WIDE.U32.X R4, R23, UR9, R4, P3 ;  /* 0x0000000917047c25 */ /* 0x000fd000098e0404 */
.L_x_171:
[----:B------:R-:W-:Y:S01]  /*97f0*/  ISETP.NE.AND P1, PT, R2, 0x1, PT ;  /* 0x000000010200780c */ /* 0x000fe20003f25270 */
[----:B------:R-:W-:Y:S01]  /*9800*/  ULDC UR4, c[0x0][0x648] ;  /* 0x0001920000047ab9 */ /* 0x000fe20000000800 */
[----:B------:R-:W-:Y:S01]  /*9810*/  LOP3.LUT R20, R20, UR29, RZ, 0xc0, !PT ;  /* 0x0000001d14147c12 */ /* 0x000fe2000f8ec0ff */
[----:B------:R-:W-:Y:S01]  /*9820*/  IMAD.MOV R22, RZ, RZ, -R22 ;  /* 0x000000ffff167224 */ /* 0x000fe200078e0a16 */
[----:B------:R-:W-:Y:S01]  /*9830*/  SHF.R.U64 R5, R4, UR4, R5 ;  /* 0x0000000404057c19 */ /* 0x000fe20008001205 */
[----:B------:R-:W-:Y:S01]  /*9840*/  ULDC UR4, c[0x0][0x638] ;  /* 0x00018e0000047ab9 */ /* 0x000fe20000000800 */
[----:B------:R-:W-:Y:S01]  /*9850*/  LOP3.LUT R6, R9, UR13, RZ, 0xc0, !PT ;  /* 0x0000000d09067c12 */ /* 0x000fe2000f8ec0ff */
[----:B------:R-:W-:Y:S02]  /*9860*/  ULDC UR5, c[0x0][0x610] ;  /* 0x0001840000057ab9 */ /* 0x000fe40000000800 */
[----:B------:R-:W-:Y:S02]  /*9870*/  IMAD.MOV R4, RZ, RZ, -R5 ;  /* 0x000000ffff047224 */ /* 0x000fe400078e0a05 */
[----:B------:R-:W-:-:S02]  /*9880*/  IMAD R20, R5, UR21, R20 ;  /* 0x0000001505147c24 */ /* 0x000fc4000f8e0214 */
[----:B0-----:R-:W-:Y:S02]  /*9890*/  @P1 IMAD R15, R21, R22, R14 ;  /* 0x00000016150f1224 */ /* 0x001fe400078e020e */
[----:B------:R-:W-:Y:S01]  /*98a0*/  IMAD R19, R4, UR4, R19 ;  /* 0x0000000404137c24 */ /* 0x000fe2000f8e0213 */
[----:B------:R-:W-:Y:S01]  /*98b0*/  ULDC UR4, c[0x0][0x600] ;  /* 0x0001800000047ab9 */ /* 0x000fe20000000800 */
[----:B------:R-:W-:Y:S02]  /*98c0*/  IMAD R15, R20, UR5, R15 ;  /* 0x00000005140f7c24 */ /* 0x000fe4000f8e020f */
[----:B------:R-:W-:Y:S02]  /*98d0*/  IMAD R6, R19, UR4, R6 ;  /* 0x0000000413067c24 */ /* 0x000fe4000f8e0206 */
[----:B------:R-:W-:-:S03]  /*98e0*/  IMAD.MOV.U32 R4, RZ, RZ, 0x1 ;  /* 0x00000001ff047424 */ /* 0x000fc600078e00ff */
[----:B------:R-:W-:Y:S02]  /*98f0*/  SEL R20, R6, R15, !P1 ;  /* 0x0000000f06147207 */ /* 0x000fe40004800000 */
[----:B------:R-:W-:-:S07]  /*9900*/  SEL R19, R15, R6, !P1 ;  /* 0x000000060f137207 */ /* 0x000fce0004800000 */
.L_x_169:
[----:B------:R-:W-:Y:S05]  /*9910*/  BSYNC B1 ;  /* 0x0000000000017941 */ /* 0x000fea0003800000 */
.L_x_168:
[----:B------:R-:W-:-:S13]  /*9920*/  LOP3.LUT P1, RZ, R4, 0xff, RZ, 0xc0, !PT ;  /* 0x000000ff04ff7812 */ /* 0x000fda000782c0ff */
[----:B------:R-:W-:Y:S05]  /*9930*/  @P1 BRA `(.L_x_172) ;  /* 0xfffffff000c41947 */ /* 0x000fea000383ffff */
[----:B------:R-:W-:Y:S05]  /*9940*/  BSYNC B0 ;  /* 0x0000000000007941 */ /* 0x000fea0003800000 */
.L_x_160:
[----:B------:R-:W-:-:S03]  /*9950*/  UMOV UR4, 0xffffffff ;  /* 0xffffffff00047882 */ /* 0x000fc60000000000 */
[----:B------:R-:W-:Y:S05]  /*9960*/  BRA.DIV UR4, `(.L_x_173) ;  /* 0x0000000604607947 */ /* 0x000fea000b800000 */
[----:B------:R-:W-:-:S13]  /*9970*/  ELECT P6, URZ, PT ;  /* 0x00000000003f782f */ /* 0x000fda00038c0000 */
.L_x_189:
[----:B------:R-:W-:Y:S04]  /*9980*/  BSSY B0, `(.L_x_174) ;  /* 0x000003d000007945 */ /* 0x000fe80003800000 */
[----:B------:R-:W-:Y:S05]  /*9990*/  @!P6 BRA `(.L_x_175) ;  /* 0x0000000000ece947 */ /* 0x000fea0003800000 */
[----:B------:R-:W-:-:S04]  /*99a0*/  LOP3.LUT R18, R18, 0x2, RZ, 0xfc, !PT ;  /* 0x0000000212127812 */ /* 0x000fc800078efcff */
[----:B------:R-:W-:-:S13]  /*99b0*/  ISETP.NE.AND P0, PT, R18, 0x3, PT ;  /* 0x000000031200780c */ /* 0x000fda0003f05270 */
[----:B------:R-:W-:Y:S05]  /*99c0*/  @!P0 BRA `(.L_x_176) ;  /* 0x0000000000048947 */ /* 0x000fea0003800000 */
[----:B------:R-:W-:Y:S01]  /*99d0*/  BPT.TRAP 0x1 ;  /* 0x000000040000795c */ /* 0x000fe20000300000 */
.L_x_176:
[----:B------:R-:W0:Y:S01]  /*99e0*/  S2R R3, SR_CgaCtaId ;  /* 0x0000000000037919 */ /* 0x000e220000008800 */
[----:B------:R-:W-:-:S04]  /*99f0*/  MOV R2, 0x400 ;  /* 0x0000040000027802 */ /* 0x000fc80000000f00 */
[----:B0-----:R-:W-:Y:S02]  /*9a00*/  LEA R3, R3, R2, 0x18 ;  /* 0x0000000203037211 */ /* 0x001fe400078ec0ff */
[----:B------:R-:W-:-:S03]  /*9a10*/  SHF.L.U32 R2, R0, 0x1f, RZ ;  /* 0x0000001f00027819 */ /* 0x000fc600000006ff */
[----:B------:R-:W-:-:S04]  /*9a20*/  VIADD R3, R3, 0x30 ;  /* 0x0000003003037836 */ /* 0x000fc80000000000 */
[C---:B------:R-:W-:Y:S02]  /*9a30*/  IMAD R7, R12.reuse, 0x8, R3 ;  /* 0x000000080c077824 */ /* 0x040fe400078e0203 */
[----:B------:R-:W-:Y:S02]  /*9a40*/  VIADD R12, R12, 0x1 ;  /* 0x000000010c0c7836 */ /* 0x000fe40000000000 */
[----:B------:R-:W0:Y:S03]  /*9a50*/  SYNCS.PHASECHK.TRANS64.TRYWAIT P0, [R7+URZ], R2 ;  /* 0x00000002070075a7 */ /* 0x000e26000800017f */
[----:B------:R-:W-:-:S04]  /*9a60*/  ISETP.NE.AND P1, PT, R12, 0x6, PT ;  /* 0x000000060c00780c */ /* 0x000fc80003f25270 */
[----:B------:R-:W-:Y:S02]  /*9a70*/  SEL R5, RZ, 0x1, P1 ;  /* 0x00000001ff057807 */ /* 0x000fe40000800000 */
[----:B------:R-:W-:Y:S02]  /*9a80*/  SEL R12, R12, RZ, P1 ;  /* 0x000000ff0c0c7207 */ /* 0x000fe40000800000 */
[----:B------:R-:W-:-:S03]  /*9a90*/  LOP3.LUT R5, R0, R5, RZ, 0x3c, !PT ;  /* 0x0000000500057212 */ /* 0x000fc600078e3cff */
[----:B------:R-:W-:Y:S01]  /*9aa0*/  IMAD R9, R12, 0x8, R3 ;  /* 0x000000080c097824 */ /* 0x000fe200078e0203 */
[----:B------:R-:W-:Y:S01]  /*9ab0*/  SHF.L.U32 R4, R5, 0x1f, RZ ;  /* 0x0000001f05047819 */ /* 0x000fe200000006ff */
[----:B0-----:R-:W-:Y:S06]  /*9ac0*/  @!P0 BRA `(.L_x_177) ;  /* 0x0000000400288947 */ /* 0x001fec0003800000 */
.L_x_190:
[----:B------:R-:W1:Y:S01]  /*9ad0*/  SYNCS.PHASECHK.TRANS64.TRYWAIT P0, [R9+URZ], R4 ;  /* 0x00000004090075a7 */ /* 0x000e62000800017f */
[----:B------:R-:W-:-:S05]  /*9ae0*/  VIADD R0, R12, 0x1 ;  /* 0x000000010c007836 */ /* 0x000fca0000000000 */
[----:B------:R-:W-:-:S04]  /*9af0*/  ISETP.NE.AND P1, PT, R0, 0x6, PT ;  /* 0x000000060000780c */ /* 0x000fc80003f25270 */
[----:B0-----:R-:W-:Y:S02]  /*9b00*/  SEL R2, RZ, 0x1, P1 ;  /* 0x00000001ff027807 */ /* 0x001fe40000800000 */
[----:B------:R-:W-:Y:S02]  /*9b10*/  SEL R0, R0, RZ, P1 ;  /* 0x000000ff00007207 */ /* 0x000fe40000800000 */
[----:B------:R-:W-:-:S03]  /*9b20*/  LOP3.LUT R7, R5, R2, RZ, 0x3c, !PT ;  /* 0x0000000205077212 */ /* 0x000fc600078e3cff */
[----:B------:R-:W-:Y:S01]  /*9b30*/  IMAD R6, R0, 0x8, R3 ;  /* 0x0000000800067824 */ /* 0x000fe200078e0203 */
[----:B------:R-:W-:Y:S01]  /*9b40*/  SHF.L.U32 R5, R7, 0x1f, RZ ;  /* 0x0000001f07057819 */ /* 0x000fe200000006ff */
[----:B-1----:R-:W-:Y:S06]  /*9b50*/  @!P0 BRA `(.L_x_178) ;  /* 0x0000000400188947 */ /* 0x002fec0003800000 */
.L_x_191:
[----:B------:R-:W1:Y:S01]  /*9b60*/  SYNCS.PHASECHK.TRANS64.TRYWAIT P0, [R6+URZ], R5 ;  /* 0x00000005060075a7 */ /* 0x000e62000800017f */
[----:B------:R-:W-:-:S05]  /*9b70*/  VIADD R0, R0, 0x1 ;  /* 0x0000000100007836 */ /* 0x000fca0000000000 */
[----:B------:R-:W-:-:S04]  /*9b80*/  ISETP.NE.AND P1, PT, R0, 0x6, PT ;  /* 0x000000060000780c */ /* 0x000fc80003f25270 */
[----:B------:R-:W-:Y:S02]  /*9b90*/  SEL R2, RZ, 0x1, P1 ;  /* 0x00000001ff027807 */ /* 0x000fe40000800000 */
[----:B------:R-:W-:Y:S02]  /*9ba0*/  SEL R0, R0, RZ, P1 ;  /* 0x000000ff00007207 */ /* 0x000fe40000800000 */
[----:B------:R-:W-:-:S03]  /*9bb0*/  LOP3.LUT R7, R7, R2, RZ, 0x3c, !PT ;  /* 0x0000000207077212 */ /* 0x000fc600078e3cff */
[----:B0-----:R-:W-:Y:S01]  /*9bc0*/  IMAD R9, R0, 0x8, R3 ;  /* 0x0000000800097824 */ /* 0x001fe200078e0203 */
[----:B------:R-:W-:Y:S01]  /*9bd0*/  SHF.L.U32 R4, R7, 0x1f, RZ ;  /* 0x0000001f07047819 */ /* 0x000fe200000006ff */
[----:B-1----:R-:W-:Y:S06]  /*9be0*/  @!P0 BRA `(.L_x_179) ;  /* 0x0000000400088947 */ /* 0x002fec0003800000 */
.L_x_192:
        /* <DEDUP_REMOVED lines=9> */
.L_x_193:
[----:B------:R-:W1:Y:S01]  /*9c80*/  SYNCS.PHASECHK.TRANS64.TRYWAIT P0, [R6+URZ], R5 ;  /* 0x00000005060075a7 */ /* 0x000e62000800017f */
[----:B------:R-:W-:-:S05]  /*9c90*/  VIADD R0, R0, 0x1 ;  /* 0x0000000100007836 */ /* 0x000fca0000000000 */
[----:B------:R-:W-:-:S04]  /*9ca0*/  ISETP.NE.AND P1, PT, R0, 0x6, PT ;  /* 0x000000060000780c */ /* 0x000fc80003f25270 */
[----:B------:R-:W-:Y:S02]  /*9cb0*/  SEL R2, RZ, 0x1, P1 ;  /* 0x00000001ff027807 */ /* 0x000fe40000800000 */
[----:B------:R-:W-:Y:S02]  /*9cc0*/  SEL R0, R0, RZ, P1 ;  /* 0x000000ff00007207 */ /* 0x000fe40000800000 */
[----:B------:R-:W-:Y:S01]  /*9cd0*/  LOP3.LUT R2, R7, R2, RZ, 0x3c, !PT ;  /* 0x0000000207027212 */ /* 0x000fe200078e3cff */
[----:B-1----:R-:W-:Y:S06]  /*9ce0*/  @!P0 BRA `(.L_x_181) ;  /* 0x0000000000f08947 */ /* 0x002fec0003800000 */
.L_x_194:
[----:B------:R-:W-:Y:S01]  /*9cf0*/  IMAD R3, R0, 0x8, R3 ;  /* 0x0000000800037824 */ /* 0x000fe200078e0203 */
[----:B------:R-:W-:-:S07]  /*9d00*/  SHF.L.U32 R0, R2, 0x1f, RZ ;  /* 0x0000001f02007819 */ /* 0x000fce00000006ff */
.L_x_182:
[----:B--2---:R2:W3:Y:S02]  /*9d10*/  SYNCS.PHASECHK.TRANS64.TRYWAIT P0, [R3+URZ], R0 ;  /* 0x00000000030075a7 */ /* 0x0044e4000800017f */
[----:B---3--:R-:W-:Y:S05]  /*9d20*/  @!P0 NANOSLEEP.SYNCS 0x989680 ;  /* 0x009896800000895d */ /* 0x008fea0003900000 */
[----:B------:R-:W3:Y:S02]  /*9d30*/  @!P0 SYNCS.PHASECHK.TRANS64 P0, [R3+URZ], R0 ;  /* 0x00000000030085a7 */ /* 0x000ee4000800007f */
[----:B---3--:R-:W-:Y:S05]  /*9d40*/  @!P0 BRA `(.L_x_182) ;  /* 0xfffffffc00f08947 */ /* 0x008fea000383ffff */
.L_x_175:
[----:B------:R-:W-:Y:S05]  /*9d50*/  BSYNC B0 ;  /* 0x0000000000007941 */ /* 0x000fea0003800000 */
.L_x_174:
[----:B------:R-:W-:Y:S05]  /*9d60*/  EXIT ;  /* 0x000000000000794d */ /* 0x000fea0003800000 */
.L_x_17:
[----:B-1----:R1:W2:Y:S02]  /*9d70*/  SYNCS.PHASECHK.TRANS64.TRYWAIT P1, [R3+URZ], R0 ;  /* 0x00000000030075a7 */ /* 0x0022a4000802017f */
[----:B--2---:R-:W-:Y:S05]  /*9d80*/  @!P1 NANOSLEEP.SYNCS 0x989680 ;  /* 0x009896800000995d */ /* 0x004fea0003900000 */
[----:B------:R-:W2:Y:S02]  /*9d90*/  @!P1 SYNCS.PHASECHK.TRANS64 P1, [R3+URZ], R0 ;  /* 0x00000000030095a7 */ /* 0x000ea4000802007f */
[----:B--2---:R-:W-:Y:S05]  /*9da0*/  @!P1 BRA `(.L_x_17) ;  /* 0xfffffffc00f09947 */ /* 0x004fea000383ffff */
[----:B------:R-:W-:Y:S05]  /*9db0*/  BRA `(.L_x_16) ;  /* 0xffffff7400dc7947 */ /* 0x000fea000383ffff */
.L_x_22:
[----:B-1----:R-:W-:-:S04]  /*9dc0*/  IMAD.U32 R4, RZ, RZ, UR4 ;  /* 0x00000004ff047e24 */ /* 0x002fc8000f8e00ff */
[----:B------:R1:W2:Y:S03]  /*9dd0*/  SYNCS.PHASECHK.TRANS64.TRYWAIT P1, [R4+URZ], R3 ;  /* 0x00000003040075a7 */ /* 0x0002a6000802017f */
[----:B--2---:R-:W-:Y:S05]  /*9de0*/  @!P1 NANOSLEEP.SYNCS 0x989680 ;  /* 0x009896800000995d */ /* 0x004fea0003900000 */
[----:B------:R-:W2:Y:S02]  /*9df0*/  @!P1 SYNCS.PHASECHK.TRANS64 P1, [R4+URZ], R3 ;  /* 0x00000003040095a7 */ /* 0x000ea4000802007f */
[----:B--2---:R-:W-:Y:S05]  /*9e00*/  @!P1 BRA `(.L_x_22) ;  /* 0xfffffffc00ec9947 */ /* 0x004fea000383ffff */
[----:B------:R-:W-:Y:S05]  /*9e10*/  BRA `(.L_x_21) ;  /* 0xffffff8400807947 */ /* 0x000fea000383ffff */
.L_x_161:
[----:B------:R-:W-:Y:S01]  /*9e20*/  BSSY B1, `(.L_x_183) ;  /* 0x0000006000017945 */ /* 0x000fe20003800000 */
[----:B------:R-:W-:-:S07]  /*9e30*/  IMAD.MOV.U32 R15, RZ, RZ, -0x1 ;  /* 0xffffffffff0f7424 */ /* 0x000fce00078e00ff */
[----:B------:R-:W-:Y:S05]  /*9e40*/  WARPSYNC.COLLECTIVE R15, `(.L_x_184) ;  /* 0x000000000f0c7348 */ /* 0x000fea0003c00000 */
[----:B------:R-:W-:Y:S02]  /*9e50*/  ELECT P6, UR62, PT ;  /* 0x00000000003e782f */ /* 0x000fe400038c0000 */
[----:B------:R-:W-:Y:S01]  /*9e60*/  MOV R14, UR62 ;  /* 0x0000003e000e7c02 */ /* 0x000fe20008000f00 */
[----:B------:R-:W-:Y:S10]  /*9e70*/  ENDCOLLECTIVE ;  /* 0x000000000000791b */ /* 0x000ff40003800000 */
.L_x_184:
[----:B------:R-:W-:Y:S05]  /*9e80*/  BSYNC B1 ;  /* 0x0000000000017941 */ /* 0x000fea0003800000 */
.L_x_183:
[----:B------:R-:W-:Y:S05]  /*9e90*/  BRA `(.L_x_185) ;  /* 0xffffffec00787947 */ /* 0x000fea000383ffff */
.L_x_164:
[----:B0-----:R0:W1:Y:S02]  /*9ea0*/  SYNCS.PHASECHK.TRANS64.TRYWAIT P1, [R14+URZ+0x30], R7 ;  /* 0x000030070e0075a7 */ /* 0x001064000802017f */
[----:B-1----:R-:W-:Y:S05]  /*9eb0*/  @!P1 NANOSLEEP.SYNCS 0x989680 ;  /* 0x009896800000995d */ /* 0x002fea0003900000 */
[----:B------:R-:W1:Y:S02]  /*9ec0*/  @!P1 SYNCS.PHASECHK.TRANS64 P1, [R14+URZ+0x30], R7 ;  /* 0x000030070e0095a7 */ /* 0x000e64000802007f */
[----:B-1----:R-:W-:Y:S05]  /*9ed0*/  @!P1 BRA `(.L_x_164) ;  /* 0xfffffffc00f09947 */ /* 0x002fea000383ffff */
[----:B------:R-:W-:Y:S05]  /*9ee0*/  BRA `(.L_x_186) ;  /* 0xffffffec00ac7947 */ /* 0x000fea000383ffff */
.L_x_173:
[----:B------:R-:W-:Y:S01]  /*9ef0*/  BSSY B0, `(.L_x_187) ;  /* 0x0000006000007945 */ /* 0x000fe20003800000 */
[----:B------:R-:W-:-:S07]  /*9f00*/  IMAD.MOV.U32 R15, RZ, RZ, -0x1 ;  /* 0xffffffffff0f7424 */ /* 0x000fce00078e00ff */
[----:B------:R-:W-:Y:S05]  /*9f10*/  WARPSYNC.COLLECTIVE R15, `(.L_x_188) ;  /* 0x000000000f0c7348 */ /* 0x000fea0003c00000 */
[----:B------:R-:W-:Y:S02]  /*9f20*/  ELECT P6, UR62, PT ;  /* 0x00000000003e782f */ /* 0x000fe400038c0000 */
[----:B------:R-:W-:Y:S01]  /*9f30*/  MOV R14, UR62 ;  /* 0x0000003e000e7c02 */ /* 0x000fe20008000f00 */
[----:B------:R-:W-:Y:S10]  /*9f40*/  ENDCOLLECTIVE ;  /* 0x000000000000791b */ /* 0x000ff40003800000 */
.L_x_188:
[----:B------:R-:W-:Y:S05]  /*9f50*/  BSYNC B0 ;  /* 0x0000000000007941 */ /* 0x000fea0003800000 */
.L_x_187:
[----:B------:R-:W-:Y:S05]  /*9f60*/  BRA `(.L_x_189) ;  /* 0xfffffff800847947 */ /* 0x000fea000383ffff */
.L_x_177:
[----:B0-----:R0:W1:Y:S02]  /*9f70*/  SYNCS.PHASECHK.TRANS64.TRYWAIT P0, [R7+URZ], R2 ;  /* 0x00000002070075a7 */ /* 0x001064000800017f */
[----:B-1----:R-:W-:Y:S05]  /*9f80*/  @!P0 NANOSLEEP.SYNCS 0x989680 ;  /* 0x009896800000895d */ /* 0x002fea0003900000 */
[----:B------:R-:W1:Y:S02]  /*9f90*/  @!P0 SYNCS.PHASECHK.TRANS64 P0, [R7+URZ], R2 ;  /* 0x00000002070085a7 */ /* 0x000e64000800007f */
[----:B-1----:R-:W-:Y:S05]  /*9fa0*/  @!P0 BRA `(.L_x_177) ;  /* 0xfffffffc00f08947 */ /* 0x002fea000383ffff */
[----:B------:R-:W-:Y:S05]  /*9fb0*/  BRA `(.L_x_190) ;  /* 0xfffffff800c47947 */ /* 0x000fea000383ffff */
.L_x_178:
[----:B0-----:R0:W1:Y:S02]  /*9fc0*/  SYNCS.PHASECHK.TRANS64.TRYWAIT P0, [R9+URZ], R4 ;  /* 0x00000004090075a7 */ /* 0x001064000800017f */
[----:B-1----:R-:W-:Y:S05]  /*9fd0*/  @!P0 NANOSLEEP.SYNCS 0x989680 ;  /* 0x009896800000895d */ /* 0x002fea0003900000 */
[----:B------:R-:W1:Y:S02]  /*9fe0*/  @!P0 SYNCS.PHASECHK.TRANS64 P0, [R9+URZ], R4 ;  /* 0x00000004090085a7 */ /* 0x000e64000800007f */
[----:B-1----:R-:W-:Y:S05]  /*9ff0*/  @!P0 BRA `(.L_x_178) ;  /* 0xfffffffc00f08947 */ /* 0x002fea000383ffff */
[----:B------:R-:W-:Y:S05]  /*a000*/  BRA `(.L_x_191) ;  /* 0xfffffff800d47947 */ /* 0x000fea000383ffff */
.L_x_179:
[----:B0-----:R0:W1:Y:S02]  /*a010*/  SYNCS.PHASECHK.TRANS64.TRYWAIT P0, [R6+URZ], R5 ;  /* 0x00000005060075a7 */ /* 0x001064000800017f */
[----:B-1----:R-:W-:Y:S05]  /*a020*/  @!P0 NANOSLEEP.SYNCS 0x989680 ;  /* 0x009896800000895d */ /* 0x002fea0003900000 */
[----:B------:R-:W1:Y:S02]  /*a030*/  @!P0 SYNCS.PHASECHK.TRANS64 P0, [R6+URZ], R5 ;  /* 0x00000005060085a7 */ /* 0x000e64000800007f */
[----:B-1----:R-:W-:Y:S05]  /*a040*/  @!P0 BRA `(.L_x_179) ;  /* 0xfffffffc00f08947 */ /* 0x002fea000383ffff */
[----:B------:R-:W-:Y:S05]  /*a050*/  BRA `(.L_x_192) ;  /* 0xfffffff800e47947 */ /* 0x000fea000383ffff */
.L_x_180:
[----:B0-----:R0:W1:Y:S02]  /*a060*/  SYNCS.PHASECHK.TRANS64.TRYWAIT P0, [R9+URZ], R4 ;  /* 0x00000004090075a7 */ /* 0x001064000800017f */
[----:B-1----:R-:W-:Y:S05]  /*a070*/  @!P0 NANOSLEEP.SYNCS 0x989680 ;  /* 0x009896800000895d */ /* 0x002fea0003900000 */
[----:B------:R-:W1:Y:S02]  /*a080*/  @!P0 SYNCS.PHASECHK.TRANS64 P0, [R9+URZ], R4 ;  /* 0x00000004090085a7 */ /* 0x000e64000800007f */
[----:B-1----:R-:W-:Y:S05]  /*a090*/  @!P0 BRA `(.L_x_180) ;  /* 0xfffffffc00f08947 */ /* 0x002fea000383ffff */
[----:B------:R-:W-:Y:S05]  /*a0a0*/  BRA `(.L_x_193) ;  /* 0xfffffff800f47947 */ /* 0x000fea000383ffff */
.L_x_181:
[----:B-1----:R1:W2:Y:S02]  /*a0b0*/  SYNCS.PHASECHK.TRANS64.TRYWAIT P0, [R6+URZ], R5 ;  /* 0x00000005060075a7 */ /* 0x0022a4000800017f */
[----:B--2---:R-:W-:Y:S05]  /*a0c0*/  @!P0 NANOSLEEP.SYNCS 0x989680 ;  /* 0x009896800000895d */ /* 0x004fea0003900000 */
[----:B------:R-:W2:Y:S02]  /*a0d0*/  @!P0 SYNCS.PHASECHK.TRANS64 P0, [R6+URZ], R5 ;  /* 0x00000005060085a7 */ /* 0x000ea4000800007f */
[----:B--2---:R-:W-:Y:S05]  /*a0e0*/  @!P0 BRA `(.L_x_181) ;  /* 0xfffffffc00f08947 */ /* 0x004fea000383ffff */
[----:B------:R-:W-:Y:S05]  /*a0f0*/  BRA `(.L_x_194) ;  /* 0xfffffff800fc7947 */ /* 0x000fea000383ffff */
.L_x_195:
[----:B------:R-:W-:-:S00]  /*a100*/  BRA `(.L_x_195) ;  /* 0xfffffffc00fc7947 */ /* 0x000fc0000383ffff */
[----:B------:R-:W-:-:S00]  /*a110*/  NOP ;  /* 0x0000000000007918 */ /* 0x000fc00000000000 */
        /* <DEDUP_REMOVED lines=14> */
.L_x_196:


//--------------------- .nv.global.init           --------------------------
	.section	.nv.global.init,"aw",@progbits
.nv.global.init:
	.type		$str$22,@object
	.size		$str$22,($str$23 - $str$22)
$str$22:
        /*0000*/ 	.byte	0x6b, 0x5f, 0x74, 0x69, 0x6c, 0x65, 0x5f, 0x63, 0x6f, 0x75, 0x6e, 0x74, 0x20, 0x3e, 0x3d, 0x20
        /*0010*/ 	.byte	0x31, 0x00
	.type		$str$23,@object
	.size		$str$23,(__unnamed_1 - $str$23)
$str$23:
        /*0012*/ 	.byte	0x2f, 0x74, 0x6d, 0x70, 0x2f, 0x63, 0x75, 0x74, 0x6c, 0x61, 0x73, 0x73, 0x5f, 0x73, 0x77, 0x65
        /*0022*/ 	.byte	0x65, 0x70, 0x5f, 0x73, 0x72, 0x63, 0x2f, 0x69, 0x6e, 0x63, 0x6c, 0x75, 0x64, 0x65, 0x2f, 0x63
        /*0032*/ 	.byte	0x75, 0x74, 0x6c, 0x61, 0x73, 0x73, 0x2f, 0x67, 0x65, 0x6d, 0x6d, 0x2f, 0x63, 0x6f, 0x6c, 0x6c
        /*0042*/ 	.byte	0x65, 0x63, 0x74, 0x69, 0x76, 0x65, 0x2f, 0x73, 0x6d, 0x39, 0x30, 0x5f, 0x6d, 0x6d, 0x61, 0x5f
        /*0052*/ 	.byte	0x74, 0x6d, 0x61, 0x5f, 0x67, 0x6d, 0x6d, 0x61, 0x5f, 0x73, 0x73, 0x5f, 0x77, 0x61, 0x72, 0x70
        /*0062*/ 	.byte	0x73, 0x70, 0x65, 0x63, 0x69, 0x61, 0x6c, 0x69, 0x7a, 0x65, 0x64, 0x2e, 0x68, 0x70, 0x70, 0x00
	.type		__unnamed_1,@object
	.size		__unnamed_1,(.L_0 - __unnamed_1)
__unnamed_1:
        /*0072*/ 	.byte	0x76, 0x6f, 0x69, 0x64, 0x20, 0x63, 0x75, 0x74, 0x6c, 0x61, 0x73, 0x73, 0x3a, 0x3a, 0x67, 0x65
        /* <DEDUP_REMOVED lines=176> */
        /*0b82*/ 	.byte	0x74, 0x65, 0x3a, 0x3a, 0x69, 0x64, 0x65, 0x6e, 0x74, 0x69, 0x74, 0x79, 0x5d, 0x00
.L_0:


//--------------------- .nv.shared._ZN7cutlass13device_kernelINS_4gemm6kernel13GemmUniversalIN4cute5tupleIJiiiiEEENS1_10collective13CollectiveMmaINS1_34MainloopSm90TmaGmmaWarpSpecializedILi6ENS5_IJNS4_1CILi1EEESB_SB_EEENS1_35KernelTmaWarpSpecializedCooperativeEEENS5_IJNSA_ILi256EEENSA_ILi64EEENSA_ILi128EEEEEENS_10tfloat32_tENS5_IJlSB_lEEESJ_SK_NS4_8TiledMMAINS4_8MMA_AtomIJNS4_4SM904GMMA29MMA_64x64x8_F32TF32TF32_SS_TNILNSO_7ScaleInE1ELSQ_1EEEEEENS4_6LayoutINS5_IJNSA_ILi2EEESB_SB_EEENS5_IJSB_NSA_ILi0EEESW_EEEEENS5_IJNS4_10UnderscoreESZ_SZ_EEEEENS4_13SM90_TMA_LOADENS4_14ComposedLayoutINS4_7SwizzleILi3ELi4ELi3EEENS4_18smem_ptr_flag_bitsILi32EEENST_INS5_IJNSA_ILi8EEENSA_ILi32EEEEEENS5_IJS19_SB_EEEEEEEvNS4_8identityES12_S1D_vS1E_EENS_8epilogue10collective6detail29Sm90TmaWarpSpecializedAdapterINS1H_15DefaultEpilogueISJ_SK_SK_NS1G_6thread17LinearCombinationISJ_Li1EffLNS1L_9ScaleType4KindE0ELNS_15FloatRoundStyleE2ESJ_EENS1_15EpilogueDefaultEEEEEvvEEEEvNT_6ParamsE --------------------------
	.section	.nv.shared._ZN7cutlass13device_kernelINS_4gemm6kernel13GemmUniversalIN4cute5tupleIJiiiiEEENS1_10collective13CollectiveMmaINS1_34MainloopSm90TmaGmmaWarpSpecializedILi6ENS5_IJNS4_1CILi1EEESB_SB_EEENS1_35KernelTmaWarpSpecializedCooperativeEEENS5_IJNSA_ILi256EEENSA_ILi64EEENSA_ILi128EEEEEENS_10tfloat32_tENS5_IJlSB_lEEESJ_SK_NS4_8TiledMMAINS4_8MMA_AtomIJNS4_4SM904GMMA29MMA_64x64x8_F32TF32TF32_SS_TNILNSO_7ScaleInE1ELSQ_1EEEEEENS4_6LayoutINS5_IJNSA_ILi2EEESB_SB_EEENS5_IJSB_NSA_ILi0EEESW_EEEEENS5_IJNS4_10UnderscoreESZ_SZ_EEEEENS4_13SM90_TMA_LOADENS4_14ComposedLayoutINS4_7SwizzleILi3ELi4ELi3EEENS4_18smem_ptr_flag_bitsILi32EEENST_INS5_IJNSA_ILi8EEENSA_ILi32EEEEEENS5_IJS19_SB_EEEEEEEvNS4_8identityES12_S1D_vS1E_EENS_8epilogue10collective6detail29Sm90TmaWarpSpecializedAdapterINS1H_15DefaultEpilogueISJ_SK_SK_NS1G_6thread17LinearCombinationISJ_Li1EffLNS1L_9ScaleType4KindE0ELNS_15FloatRoundStyleE2ESJ_EENS1_15EpilogueDefaultEEEEEvvEEEEvNT_6ParamsE,"aw",@nobits
	.sectionflags	@""
	.align	16
	.zero		1024


//--------------------- .nv.shared.reserved.0     --------------------------
	.section	.nv.shared.reserved.0,"aw",@nobits
	.weak		__nv_reservedSMEM_offset_0_alias
	.size		__nv_reservedSMEM_offset_0_alias, 0, 0
	.other		__nv_reservedSMEM_offset_0_alias,@"STO_CUDA_RESERVED_SHARED STV_DEFAULT"
__nv_reservedSMEM_offset_0_alias:
	.zero		0


//--------------------- .nv.global                --------------------------
	.section	.nv.global,"aw",@nobits
.nv.global:
	.type		_ZN40_INTERNAL_81656792_4_k_cu_684184bd_232444cute1_E,@object
	.size		_ZN40_INTERNAL_81656792_4_k_cu_684184bd_232444cute1_E,(_ZN40_INTERNAL_81656792_4_k_cu_684184bd_232444cuda3std3__45__cpo6cbeginE - _ZN40_INTERNAL_81656792_4_k_cu_684184bd_232444cute1_E)
_ZN40_INTERNAL_81656792_4_k_cu_684184bd_232444cute1_E:
	.zero		1
	.type		_ZN40_INTERNAL_81656792_4_k_cu_684184bd_232444cuda3std3__45__cpo6cbeginE,@object
	.size		_ZN40_INTERNAL_81656792_4_k_cu_684184bd_232444cuda3std3__45__cpo6cbeginE,(_ZN40_INTERNAL_81656792_4_k_cu_684184bd_232444cuda3std3__48in_placeE - _ZN40_INTERNAL_81656792_4_k_cu_684184bd_232444cuda3std3__45__cpo6cbeginE)
_ZN40_INTERNAL_81656792_4_k_cu_684184bd_232444cuda3std3__45__cpo6cbeginE:
	.zero		1
	.type		_ZN40_INTERNAL_81656792_4_k_cu_684184bd_232444cuda3std3__48in_placeE,@object
	.size		_ZN40_INTERNAL_81656792_4_k_cu_684184bd_232444cuda3std3__48in_placeE,(_ZN40_INTERNAL_81656792_4_k_cu_684184bd_232444cuda3std6ranges3__45__cpo9iter_moveE - _ZN40_INTERNAL_81656792_4_k_cu_684184bd_232444cuda3std3__48in_placeE)
_ZN40_INTERNAL_81656792_4_k_cu_684184bd_232444cuda3std3__48in_placeE:
	.zero		1
	.type		_ZN40_INTERNAL_81656792_4_k_cu_684184bd_232444cuda3std6ranges3__45__cpo9iter_moveE,@object
	.size		_ZN40_INTERNAL_81656792_4_k_cu_684184bd_232444cuda3std6ranges3__45__cpo9iter_moveE,(_ZN40_INTERNAL_81656792_4_k_cu_684184bd_232444cuda3std3__45__cpo5beginE - _ZN40_INTERNAL_81656792_4_k_cu_684184bd_232444cuda3std6ranges3__45__cpo9iter_moveE)
_ZN40_INTERNAL_81656792_4_k_cu_684184bd_232444cuda3std6ranges3__45__cpo9iter_moveE:
	.zero		1
	.type		_ZN40_INTERNAL_81656792_4_k_cu_684184bd_232444cuda3std3__45__cpo5beginE,@object
	.size		_ZN40_INTERNAL_81656792_4_k_cu_684184bd_232444cuda3std3__45__cpo5beginE,(_ZN40_INTERNAL_81656792_4_k_cu_684184bd_232444cuda3std3__442_GLOBAL__N__81656792_4_k_cu_684184bd_232446ignoreE - _ZN40_INTERNAL_81656792_4_k_cu_684184bd_232444cuda3std3__45__cpo5beginE)
_ZN40_INTERNAL_81656792_4_k_cu_684184bd_232444cuda3std3__45__cpo5beginE:
	.zero		1
	.type		_ZN40_INTERNAL_81656792_4_k_cu_684184bd_232444cuda3std3__442_GLOBAL__N__81656792_4_k_cu_684184bd_232446ignoreE,@object
	.size		_ZN40_INTERNAL_81656792_4_k_cu_684184bd_232444cuda3std3__442_GLOBAL__N__81656792_4_k_cu_684184bd_232446ignoreE,(_ZN40_INTERNAL_81656792_4_k_cu_684184bd_232444cute7productE - _ZN40_INTERNAL_81656792_4_k_cu_684184bd_232444cuda3std3__442_GLOBAL__N__81656792_4_k_cu_684184bd_232446ignoreE)
_ZN40_INTERNAL_81656792_4_k_cu_684184bd_232444cuda3std3__442_GLOBAL__N__81656792_4_k_cu_684184bd_232446ignoreE:
	.zero		1
	.type		_ZN40_INTERNAL_81656792_4_k_cu_684184bd_232444cute7productE,@object
	.size		_ZN40_INTERNAL_81656792_4_k_cu_684184bd_232444cute7productE,(_ZN40_INTERNAL_81656792_4_k_cu_684184bd_232444cuda3std3__45__cpo3endE - _ZN40_INTERNAL_81656792_4_k_cu_684184bd_232444cute7productE)
_ZN40_INTERNAL_81656792_4_k_cu_684184bd_232444cute7productE:
	.zero		1
	.type		_ZN40_INTERNAL_81656792_4_k_cu_684184bd_232444cuda3std3__45__cpo3endE,@object
	.size		_ZN40_INTERNAL_81656792_4_k_cu_684184bd_232444cuda3std3__45__cpo3endE,(_ZN40_INTERNAL_81656792_4_k_cu_684184bd_232444cuda3std3__419piecewise_constructE - _ZN40_INTERNAL_81656792_4_k_cu_684184bd_232444cuda3std3__45__cpo3endE)
_ZN40_INTERNAL_81656792_4_k_cu_684184bd_232444cuda3std3__45__cpo3endE:
	.zero		1
	.type		_ZN40_INTERNAL_81656792_4_k_cu_684184bd_232444cuda3std3__419piecewise_constructE,@object
	.size		_ZN40_INTERNAL_81656792_4_k_cu_684184bd_232444cuda3std3__419piecewise_constructE,(_ZN40_INTERNAL_81656792_4_k_cu_684184bd_232444cuda3std3__45__cpo4cendE - _ZN40_INTERNAL_81656792_4_k_cu_684184bd_232444cuda3std3__419piecewise_constructE)
_ZN40_INTERNAL_81656792_4_k_cu_684184bd_232444cuda3std3__419piecewise_constructE:
	.zero		1
	.type		_ZN40_INTERNAL_81656792_4_k_cu_684184bd_232444cuda3std3__45__cpo4cendE,@object
	.size		_ZN40_INTERNAL_81656792_4_k_cu_684184bd_232444cuda3std3__45__cpo4cendE,(_ZN40_INTERNAL_81656792_4_k_cu_684184bd_232444cuda3std6ranges3__45__cpo4swapE - _ZN40_INTERNAL_81656792_4_k_cu_684184bd_232444cuda3std3__45__cpo4cendE)
_ZN40_INTERNAL_81656792_4_k_cu_684184bd_232444cuda3std3__45__cpo4cendE:
	.zero		1
	.type		_ZN40_INTERNAL_81656792_4_k_cu_684184bd_232444cuda3std6ranges3__45__cpo4swapE,@object
	.size		_ZN40_INTERNAL_81656792_4_k_cu_684184bd_232444cuda3std6ranges3__45__cpo4swapE,(.L_8 - _ZN40_INTERNAL_81656792_4_k_cu_684184bd_232444cuda3std6ranges3__45__cpo4swapE)
_ZN40_INTERNAL_81656792_4_k_cu_684184bd_232444cuda3std6ranges3__45__cpo4swapE:
	.zero		1
.L_8:


//--------------------- .nv.constant0._ZN7cutlass13device_kernelINS_4gemm6kernel13GemmUniversalIN4cute5tupleIJiiiiEEENS1_10collective13CollectiveMmaINS1_34MainloopSm90TmaGmmaWarpSpecializedILi6ENS5_IJNS4_1CILi1EEESB_SB_EEENS1_35KernelTmaWarpSpecializedCooperativeEEENS5_IJNSA_ILi256EEENSA_ILi64EEENSA_ILi128EEEEEENS_10tfloat32_tENS5_IJlSB_lEEESJ_SK_NS4_8TiledMMAINS4_8MMA_AtomIJNS4_4SM904GMMA29MMA_64x64x8_F32TF32TF32_SS_TNILNSO_7ScaleInE1ELSQ_1EEEEEENS4_6LayoutINS5_IJNSA_ILi2EEESB_SB_EEENS5_IJSB_NSA_ILi0EEESW_EEEEENS5_IJNS4_10UnderscoreESZ_SZ_EEEEENS4_13SM90_TMA_LOADENS4_14ComposedLayoutINS4_7SwizzleILi3ELi4ELi3EEENS4_18smem_ptr_flag_bitsILi32EEENST_INS5_IJNSA_ILi8EEENSA_ILi32EEEEEENS5_IJS19_SB_EEEEEEEvNS4_8identityES12_S1D_vS1E_EENS_8epilogue10collective6detail29Sm90TmaWarpSpecializedAdapterINS1H_15DefaultEpilogueISJ_SK_SK_NS1G_6thread17LinearCombinationISJ_Li1EffLNS1L_9ScaleType4KindE0ELNS_15FloatRoundStyleE2ESJ_EENS1_15EpilogueDefaultEEEEEvvEEEEvNT_6ParamsE --------------------------
	.section	.nv.constant0._ZN7cutlass13device_kernelINS_4gemm6kernel13GemmUniversalIN4cute5tupleIJiiiiEEENS1_10collective13CollectiveMmaINS1_34MainloopSm90TmaGmmaWarpSpecializedILi6ENS5_IJNS4_1CILi1EEESB_SB_EEENS1_35KernelTmaWarpSpecializedCooperativeEEENS5_IJNSA_ILi256EEENSA_ILi64EEENSA_ILi128EEEEEENS_10tfloat32_tENS5_IJlSB_lEEESJ_SK_NS4_8TiledMMAINS4_8MMA_AtomIJNS4_4SM904GMMA29MMA_64x64x8_F32TF32TF32_SS_TNILNSO_7ScaleInE1ELSQ_1EEEEEENS4_6LayoutINS5_IJNSA_ILi2EEESB_SB_EEENS5_IJSB_NSA_ILi0EEESW_EEEEENS5_IJNS4_10UnderscoreESZ_SZ_EEEEENS4_13SM90_TMA_LOADENS4_14ComposedLayoutINS4_7SwizzleILi3ELi4ELi3EEENS4_18smem_ptr_flag_bitsILi32EEENST_INS5_IJNSA_ILi8EEENSA_ILi32EEEEEENS5_IJS19_SB_EEEEEEEvNS4_8identityES12_S1D_vS1E_EENS_8epilogue10collective6detail29Sm90TmaWarpSpecializedAdapterINS1H_15DefaultEpilogueISJ_SK_SK_NS1G_6thread17LinearCombinationISJ_Li1EffLNS1L_9ScaleType4KindE0ELNS_15FloatRoundStyleE2ESJ_EENS1_15EpilogueDefaultEEEEEvvEEEEvNT_6ParamsE,"a",@progbits
	.sectionflags	@""
	.align	4
.nv.constant0._ZN7cutlass13device_kernelINS_4gemm6kernel13GemmUniversalIN4cute5tupleIJiiiiEEENS1_10collective13CollectiveMmaINS1_34MainloopSm90TmaGmmaWarpSpecializedILi6ENS5_IJNS4_1CILi1EEESB_SB_EEENS1_35KernelTmaWarpSpecializedCooperativeEEENS5_IJNSA_ILi256EEENSA_ILi64EEENSA_ILi128EEEEEENS_10tfloat32_tENS5_IJlSB_lEEESJ_SK_NS4_8TiledMMAINS4_8MMA_AtomIJNS4_4SM904GMMA29MMA_64x64x8_F32TF32TF32_SS_TNILNSO_7ScaleInE1ELSQ_1EEEEEENS4_6LayoutINS5_IJNSA_ILi2EEESB_SB_EEENS5_IJSB_NSA_ILi0EEESW_EEEEENS5_IJNS4_10UnderscoreESZ_SZ_EEEEENS4_13SM90_TMA_LOADENS4_14ComposedLayoutINS4_7SwizzleILi3ELi4ELi3EEENS4_18smem_ptr_flag_bitsILi32EEENST_INS5_IJNSA_ILi8EEENSA_ILi32EEEEEENS5_IJS19_SB_EEEEEEEvNS4_8identityES12_S1D_vS1E_EENS_8epilogue10collective6detail29Sm90TmaWarpSpecializedAdapterINS1H_15DefaultEpilogueISJ_SK_SK_NS1G_6thread17LinearCombinationISJ_Li1EffLNS1L_9ScaleType4KindE0ELNS_15FloatRoundStyleE2ESJ_EENS1_15EpilogueDefaultEEEEEvvEEEEvNT_6ParamsE:
	.zero		1664


//--------------------- SYMBOLS --------------------------

	.type		.nv.reservedSmem.offset0,@object
	.size		.nv.reservedSmem.offset0,0x4
	.type		__assertfail,@function
